//
// Generated by NVIDIA NVVM Compiler
//
// Compiler Build ID: CL-36424714
// Cuda compilation tools, release 13.0, V13.0.88
// Based on NVVM 20.0.0
//

.version 9.0
.target sm_100
.address_size 64

	// .globl	_Z13fillAscendingPii
.extern .shared .align 16 .b8 shareAB[];

.visible .entry _Z13fillAscendingPii(
	.param .u64 .ptr .align 1 _Z13fillAscendingPii_param_0,
	.param .u32 _Z13fillAscendingPii_param_1
)
{
	.reg .pred 	%p<2>;
	.reg .b32 	%r<6>;
	.reg .b64 	%rd<5>;

	ld.param.u64 	%rd1, [_Z13fillAscendingPii_param_0];
	ld.param.u32 	%r2, [_Z13fillAscendingPii_param_1];
	mov.u32 	%r3, %ctaid.x;
	mov.u32 	%r4, %ntid.x;
	mov.u32 	%r5, %tid.x;
	mad.lo.s32 	%r1, %r3, %r4, %r5;
	setp.ge.s32 	%p1, %r1, %r2;
	@%p1 bra 	$L__BB0_2;
	cvta.to.global.u64 	%rd2, %rd1;
	mul.wide.s32 	%rd3, %r1, 4;
	add.s64 	%rd4, %rd2, %rd3;
	st.global.u32 	[%rd4], %r1;
$L__BB0_2:
	ret;

}
	// .globl	_Z19circularMergeKernelPiiS_iS_i
.visible .entry _Z19circularMergeKernelPiiS_iS_i(
	.param .u64 .ptr .align 1 _Z19circularMergeKernelPiiS_iS_i_param_0,
	.param .u32 _Z19circularMergeKernelPiiS_iS_i_param_1,
	.param .u64 .ptr .align 1 _Z19circularMergeKernelPiiS_iS_i_param_2,
	.param .u32 _Z19circularMergeKernelPiiS_iS_i_param_3,
	.param .u64 .ptr .align 1 _Z19circularMergeKernelPiiS_iS_i_param_4,
	.param .u32 _Z19circularMergeKernelPiiS_iS_i_param_5
)
{
	.reg .pred 	%p<134>;
	.reg .b32 	%r<469>;
	.reg .b32 	%f<11>;
	.reg .b64 	%rd<87>;

	ld.param.u64 	%rd8, [_Z19circularMergeKernelPiiS_iS_i_param_0];
	ld.param.u32 	%r170, [_Z19circularMergeKernelPiiS_iS_i_param_1];
	ld.param.u64 	%rd9, [_Z19circularMergeKernelPiiS_iS_i_param_2];
	ld.param.u32 	%r171, [_Z19circularMergeKernelPiiS_iS_i_param_3];
	ld.param.u32 	%r172, [_Z19circularMergeKernelPiiS_iS_i_param_5];
	cvta.to.global.u64 	%rd1, %rd9;
	cvta.to.global.u64 	%rd2, %rd8;
	mov.u32 	%r173, %ctaid.x;
	cvt.rn.f32.u32 	%f1, %r173;
	add.s32 	%r174, %r171, %r170;
	cvt.rn.f32.s32 	%f2, %r174;
	mov.u32 	%r175, %nctaid.x;
	cvt.rn.f32.u32 	%f3, %r175;
	div.rn.f32 	%f4, %f2, %f3;
	cvt.rpi.f32.f32 	%f5, %f4;
	mul.f32 	%f6, %f5, %f1;
	cvt.rzi.s32.f32 	%r1, %f6;
	cvt.rzi.s32.f32 	%r176, %f5;
	mad.lo.s32 	%r177, %r176, %r173, %r176;
	min.u32 	%r2, %r177, %r174;
	mov.u32 	%r3, %tid.x;
	setp.ne.s32 	%p6, %r3, 0;
	@%p6 bra 	$L__BB1_18;
	min.s32 	%r408, %r1, %r170;
	sub.s32 	%r409, %r1, %r408;
	setp.lt.s32 	%p7, %r1, %r171;
	sub.s32 	%r178, %r1, %r171;
	selp.b32 	%r410, 0, %r178, %p7;
	setp.lt.s32 	%p8, %r1, %r170;
	sub.s32 	%r179, %r1, %r170;
	selp.b32 	%r411, 0, %r179, %p8;
$L__BB1_2:
	mov.u32 	%r11, %r408;
	mov.u32 	%r10, %r409;
	setp.lt.s32 	%p9, %r11, 1;
	setp.ge.s32 	%p10, %r10, %r171;
	or.pred  	%p11, %p9, %p10;
	@%p11 bra 	$L__BB1_5;
	add.s32 	%r180, %r11, -1;
	mul.wide.u32 	%rd10, %r180, 4;
	add.s64 	%rd11, %rd2, %rd10;
	ld.global.u32 	%r181, [%rd11];
	mul.wide.s32 	%rd12, %r10, 4;
	add.s64 	%rd13, %rd1, %rd12;
	ld.global.u32 	%r182, [%rd13];
	setp.le.s32 	%p12, %r181, %r182;
	@%p12 bra 	$L__BB1_5;
	sub.s32 	%r189, %r11, %r410;
	add.s32 	%r190, %r189, 1;
	shr.s32 	%r191, %r190, 1;
	add.s32 	%r409, %r191, %r10;
	sub.s32 	%r408, %r11, %r191;
	mov.pred 	%p129, 0;
	mov.u32 	%r411, %r10;
	bra.uni 	$L__BB1_8;
$L__BB1_5:
	setp.lt.s32 	%p14, %r10, 1;
	setp.ge.s32 	%p15, %r11, %r170;
	mov.pred 	%p129, -1;
	or.pred  	%p16, %p14, %p15;
	mov.u32 	%r408, %r11;
	mov.u32 	%r409, %r10;
	@%p16 bra 	$L__BB1_8;
	add.s32 	%r183, %r10, -1;
	mul.wide.u32 	%rd14, %r183, 4;
	add.s64 	%rd15, %rd1, %rd14;
	ld.global.u32 	%r184, [%rd15];
	mul.wide.s32 	%rd16, %r11, 4;
	add.s64 	%rd17, %rd2, %rd16;
	ld.global.u32 	%r185, [%rd17];
	setp.lt.s32 	%p18, %r184, %r185;
	mov.u32 	%r408, %r11;
	mov.u32 	%r409, %r10;
	@%p18 bra 	$L__BB1_8;
	sub.s32 	%r186, %r10, %r411;
	add.s32 	%r187, %r186, 1;
	shr.s32 	%r188, %r187, 1;
	add.s32 	%r408, %r188, %r11;
	sub.s32 	%r409, %r10, %r188;
	mov.pred 	%p129, 0;
	mov.u32 	%r410, %r11;
$L__BB1_8:
	not.pred 	%p21, %p129;
	@%p21 bra 	$L__BB1_2;
	st.shared.u32 	[shareAB], %r408;
	min.s32 	%r416, %r2, %r170;
	sub.s32 	%r417, %r2, %r416;
	setp.lt.s32 	%p22, %r2, %r171;
	sub.s32 	%r192, %r2, %r171;
	selp.b32 	%r418, 0, %r192, %p22;
	setp.lt.s32 	%p23, %r2, %r170;
	sub.s32 	%r193, %r2, %r170;
	selp.b32 	%r419, 0, %r193, %p23;
$L__BB1_10:
	mov.u32 	%r27, %r416;
	mov.u32 	%r26, %r417;
	setp.lt.s32 	%p24, %r27, 1;
	setp.ge.s32 	%p25, %r26, %r171;
	or.pred  	%p26, %p24, %p25;
	@%p26 bra 	$L__BB1_13;
	add.s32 	%r194, %r27, -1;
	mul.wide.u32 	%rd18, %r194, 4;
	add.s64 	%rd19, %rd2, %rd18;
	ld.global.u32 	%r195, [%rd19];
	mul.wide.s32 	%rd20, %r26, 4;
	add.s64 	%rd21, %rd1, %rd20;
	ld.global.u32 	%r196, [%rd21];
	setp.le.s32 	%p27, %r195, %r196;
	@%p27 bra 	$L__BB1_13;
	sub.s32 	%r203, %r27, %r418;
	add.s32 	%r204, %r203, 1;
	shr.s32 	%r205, %r204, 1;
	add.s32 	%r417, %r205, %r26;
	sub.s32 	%r416, %r27, %r205;
	mov.pred 	%p130, 0;
	mov.u32 	%r419, %r26;
	bra.uni 	$L__BB1_16;
$L__BB1_13:
	setp.lt.s32 	%p29, %r26, 1;
	setp.ge.s32 	%p30, %r27, %r170;
	mov.pred 	%p130, -1;
	or.pred  	%p31, %p29, %p30;
	mov.u32 	%r416, %r27;
	mov.u32 	%r417, %r26;
	@%p31 bra 	$L__BB1_16;
	add.s32 	%r197, %r26, -1;
	mul.wide.u32 	%rd22, %r197, 4;
	add.s64 	%rd23, %rd1, %rd22;
	ld.global.u32 	%r198, [%rd23];
	mul.wide.s32 	%rd24, %r27, 4;
	add.s64 	%rd25, %rd2, %rd24;
	ld.global.u32 	%r199, [%rd25];
	setp.lt.s32 	%p33, %r198, %r199;
	mov.u32 	%r416, %r27;
	mov.u32 	%r417, %r26;
	@%p33 bra 	$L__BB1_16;
	sub.s32 	%r200, %r26, %r419;
	add.s32 	%r201, %r200, 1;
	shr.s32 	%r202, %r201, 1;
	add.s32 	%r416, %r202, %r27;
	sub.s32 	%r417, %r26, %r202;
	mov.pred 	%p130, 0;
	mov.u32 	%r418, %r27;
$L__BB1_16:
	not.pred 	%p36, %p130;
	@%p36 bra 	$L__BB1_10;
	st.shared.u32 	[shareAB+4], %r416;
$L__BB1_18:
	bar.sync 	0;
	ld.shared.v2.u32 	{%r36, %r206}, [shareAB];
	sub.s32 	%r37, %r1, %r36;
	bar.sync 	0;
	sub.s32 	%r38, %r2, %r1;
	sub.s32 	%r39, %r206, %r36;
	add.s32 	%r207, %r37, %r206;
	sub.s32 	%r40, %r2, %r207;
	cvt.rn.f32.s32 	%f7, %r38;
	cvt.rn.f32.s32 	%f8, %r172;
	div.rn.f32 	%f9, %f7, %f8;
	cvt.rpi.f32.f32 	%f10, %f9;
	cvt.rzi.s32.f32 	%r41, %f10;
	setp.lt.s32 	%p37, %r41, 1;
	@%p37 bra 	$L__BB1_73;
	shl.b32 	%r209, %r172, 2;
	mov.u32 	%r210, shareAB;
	add.s32 	%r42, %r210, %r209;
	add.s32 	%r43, %r36, %r3;
	mov.u32 	%r44, %ntid.x;
	add.s32 	%r45, %r37, %r3;
	not.b32 	%r46, %r172;
	mov.b32 	%r422, 0;
	cvt.s64.s32 	%rd42, %r1;
	mov.u32 	%r420, %r172;
	mov.u32 	%r465, %r172;
	mov.u32 	%r423, %r422;
	mov.u32 	%r424, %r422;
	mov.u32 	%r425, %r422;
	mov.u32 	%r426, %r422;
	mov.u32 	%r427, %r422;
$L__BB1_20:
	setp.lt.s32 	%p38, %r465, 1;
	@%p38 bra 	$L__BB1_25;
	sub.s32 	%r212, %r39, %r425;
	min.u32 	%r56, %r212, %r465;
	add.s32 	%r57, %r43, %r425;
	mov.b32 	%r428, 0;
$L__BB1_22:
	add.s32 	%r61, %r428, %r3;
	setp.ge.u32 	%p39, %r61, %r56;
	@%p39 bra 	$L__BB1_24;
	add.s32 	%r213, %r57, %r428;
	mul.wide.u32 	%rd26, %r213, 4;
	add.s64 	%rd27, %rd2, %rd26;
	ld.global.u32 	%r214, [%rd27];
	add.s32 	%r215, %r61, %r423;
	rem.u32 	%r216, %r215, %r172;
	shl.b32 	%r217, %r216, 2;
	mov.u32 	%r218, shareAB;
	add.s32 	%r219, %r218, %r217;
	st.shared.u32 	[%r219], %r214;
$L__BB1_24:
	add.s32 	%r428, %r428, %r44;
	setp.lt.s32 	%p40, %r428, %r465;
	@%p40 bra 	$L__BB1_22;
$L__BB1_25:
	setp.lt.s32 	%p41, %r420, 1;
	@%p41 bra 	$L__BB1_30;
	sub.s32 	%r221, %r40, %r424;
	min.u32 	%r58, %r221, %r420;
	add.s32 	%r59, %r45, %r424;
	mov.b32 	%r429, 0;
$L__BB1_27:
	add.s32 	%r64, %r429, %r3;
	setp.ge.u32 	%p42, %r64, %r58;
	@%p42 bra 	$L__BB1_29;
	add.s32 	%r222, %r59, %r429;
	mul.wide.u32 	%rd28, %r222, 4;
	add.s64 	%rd29, %rd1, %rd28;
	ld.global.u32 	%r223, [%rd29];
	add.s32 	%r224, %r64, %r422;
	rem.u32 	%r225, %r224, %r172;
	shl.b32 	%r226, %r225, 2;
	add.s32 	%r227, %r42, %r226;
	st.shared.u32 	[%r227], %r223;
$L__BB1_29:
	add.s32 	%r429, %r429, %r44;
	setp.lt.s32 	%p43, %r429, %r420;
	@%p43 bra 	$L__BB1_27;
$L__BB1_30:
	bar.sync 	0;
	div.u32 	%r228, %r172, %r44;
	mul.lo.s32 	%r66, %r228, %r3;
	add.s32 	%r229, %r66, %r228;
	sub.s32 	%r67, %r38, %r426;
	min.s32 	%r68, %r66, %r67;
	min.s32 	%r69, %r229, %r67;
	sub.s32 	%r230, %r39, %r425;
	min.s32 	%r70, %r172, %r230;
	sub.s32 	%r231, %r40, %r424;
	min.s32 	%r71, %r172, %r231;
	min.s32 	%r434, %r68, %r70;
	sub.s32 	%r435, %r68, %r434;
	setp.lt.s32 	%p44, %r68, %r71;
	sub.s32 	%r232, %r68, %r71;
	selp.b32 	%r436, 0, %r232, %p44;
	setp.lt.s32 	%p45, %r68, %r70;
	sub.s32 	%r233, %r68, %r70;
	selp.b32 	%r437, 0, %r233, %p45;
$L__BB1_31:
	mov.u32 	%r79, %r434;
	mov.u32 	%r78, %r435;
	setp.lt.s32 	%p46, %r79, 1;
	setp.ge.s32 	%p47, %r78, %r71;
	or.pred  	%p48, %p46, %p47;
	@%p48 bra 	$L__BB1_34;
	add.s32 	%r234, %r79, %r423;
	setp.gt.s32 	%p49, %r234, %r172;
	selp.b32 	%r235, %r46, -1, %p49;
	add.s32 	%r236, %r235, %r234;
	shl.b32 	%r237, %r236, 2;
	mov.u32 	%r238, shareAB;
	add.s32 	%r239, %r238, %r237;
	ld.shared.u32 	%r240, [%r239];
	add.s32 	%r241, %r78, %r422;
	setp.lt.s32 	%p50, %r241, %r172;
	selp.b32 	%r242, 0, %r172, %p50;
	sub.s32 	%r243, %r241, %r242;
	shl.b32 	%r244, %r243, 2;
	add.s32 	%r245, %r42, %r244;
	ld.shared.u32 	%r246, [%r245];
	setp.le.s32 	%p51, %r240, %r246;
	@%p51 bra 	$L__BB1_34;
	sub.s32 	%r263, %r79, %r436;
	add.s32 	%r264, %r263, 1;
	shr.s32 	%r265, %r264, 1;
	add.s32 	%r435, %r265, %r78;
	sub.s32 	%r434, %r79, %r265;
	mov.pred 	%p131, 0;
	mov.u32 	%r437, %r78;
	bra.uni 	$L__BB1_37;
$L__BB1_34:
	setp.lt.s32 	%p53, %r78, 1;
	setp.ge.s32 	%p54, %r79, %r70;
	mov.pred 	%p131, -1;
	or.pred  	%p55, %p53, %p54;
	mov.u32 	%r434, %r79;
	mov.u32 	%r435, %r78;
	@%p55 bra 	$L__BB1_37;
	add.s32 	%r247, %r78, %r422;
	setp.gt.s32 	%p57, %r247, %r172;
	selp.b32 	%r248, %r46, -1, %p57;
	add.s32 	%r249, %r248, %r247;
	shl.b32 	%r250, %r249, 2;
	add.s32 	%r251, %r42, %r250;
	ld.shared.u32 	%r252, [%r251];
	add.s32 	%r253, %r79, %r423;
	setp.lt.s32 	%p58, %r253, %r172;
	selp.b32 	%r254, 0, %r172, %p58;
	sub.s32 	%r255, %r253, %r254;
	shl.b32 	%r256, %r255, 2;
	mov.u32 	%r257, shareAB;
	add.s32 	%r258, %r257, %r256;
	ld.shared.u32 	%r259, [%r258];
	setp.lt.s32 	%p59, %r252, %r259;
	mov.u32 	%r434, %r79;
	mov.u32 	%r435, %r78;
	@%p59 bra 	$L__BB1_37;
	sub.s32 	%r260, %r78, %r437;
	add.s32 	%r261, %r260, 1;
	shr.s32 	%r262, %r261, 1;
	add.s32 	%r434, %r262, %r79;
	sub.s32 	%r435, %r78, %r262;
	mov.pred 	%p131, 0;
	mov.u32 	%r436, %r79;
$L__BB1_37:
	not.pred 	%p62, %p131;
	@%p62 bra 	$L__BB1_31;
	min.s32 	%r442, %r69, %r70;
	sub.s32 	%r443, %r69, %r442;
	setp.lt.s32 	%p63, %r69, %r71;
	sub.s32 	%r266, %r69, %r71;
	selp.b32 	%r444, 0, %r266, %p63;
	setp.lt.s32 	%p64, %r69, %r70;
	sub.s32 	%r267, %r69, %r70;
	selp.b32 	%r445, 0, %r267, %p64;
$L__BB1_39:
	mov.u32 	%r95, %r442;
	mov.u32 	%r94, %r443;
	setp.lt.s32 	%p65, %r95, 1;
	setp.ge.s32 	%p66, %r94, %r71;
	or.pred  	%p67, %p65, %p66;
	@%p67 bra 	$L__BB1_42;
	add.s32 	%r268, %r95, %r423;
	setp.gt.s32 	%p68, %r268, %r172;
	selp.b32 	%r269, %r46, -1, %p68;
	add.s32 	%r270, %r269, %r268;
	shl.b32 	%r271, %r270, 2;
	mov.u32 	%r272, shareAB;
	add.s32 	%r273, %r272, %r271;
	ld.shared.u32 	%r274, [%r273];
	add.s32 	%r275, %r94, %r422;
	setp.lt.s32 	%p69, %r275, %r172;
	selp.b32 	%r276, 0, %r172, %p69;
	sub.s32 	%r277, %r275, %r276;
	shl.b32 	%r278, %r277, 2;
	add.s32 	%r279, %r42, %r278;
	ld.shared.u32 	%r280, [%r279];
	setp.le.s32 	%p70, %r274, %r280;
	@%p70 bra 	$L__BB1_42;
	sub.s32 	%r297, %r95, %r444;
	add.s32 	%r298, %r297, 1;
	shr.s32 	%r299, %r298, 1;
	add.s32 	%r443, %r299, %r94;
	sub.s32 	%r442, %r95, %r299;
	mov.pred 	%p132, 0;
	mov.u32 	%r445, %r94;
	bra.uni 	$L__BB1_45;
$L__BB1_42:
	setp.lt.s32 	%p72, %r94, 1;
	setp.ge.s32 	%p73, %r95, %r70;
	mov.pred 	%p132, -1;
	or.pred  	%p74, %p72, %p73;
	mov.u32 	%r442, %r95;
	mov.u32 	%r443, %r94;
	@%p74 bra 	$L__BB1_45;
	add.s32 	%r281, %r94, %r422;
	setp.gt.s32 	%p76, %r281, %r172;
	selp.b32 	%r282, %r46, -1, %p76;
	add.s32 	%r283, %r282, %r281;
	shl.b32 	%r284, %r283, 2;
	add.s32 	%r285, %r42, %r284;
	ld.shared.u32 	%r286, [%r285];
	add.s32 	%r287, %r95, %r423;
	setp.lt.s32 	%p77, %r287, %r172;
	selp.b32 	%r288, 0, %r172, %p77;
	sub.s32 	%r289, %r287, %r288;
	shl.b32 	%r290, %r289, 2;
	mov.u32 	%r291, shareAB;
	add.s32 	%r292, %r291, %r290;
	ld.shared.u32 	%r293, [%r292];
	setp.lt.s32 	%p78, %r286, %r293;
	mov.u32 	%r442, %r95;
	mov.u32 	%r443, %r94;
	@%p78 bra 	$L__BB1_45;
	sub.s32 	%r294, %r94, %r445;
	add.s32 	%r295, %r294, 1;
	shr.s32 	%r296, %r295, 1;
	add.s32 	%r442, %r296, %r95;
	sub.s32 	%r443, %r94, %r296;
	mov.pred 	%p132, 0;
	mov.u32 	%r444, %r95;
$L__BB1_45:
	not.pred 	%p81, %p132;
	@%p81 bra 	$L__BB1_39;
	sub.s32 	%r301, %r68, %r434;
	sub.s32 	%r104, %r442, %r434;
	add.s32 	%r302, %r301, %r442;
	sub.s32 	%r105, %r69, %r302;
	add.s32 	%r106, %r301, %r422;
	min.s32 	%r303, %r104, %r105;
	setp.lt.s32 	%p82, %r303, 1;
	mov.b32 	%r448, 0;
	mov.u32 	%r447, %r448;
	mov.u32 	%r453, %r448;
	@%p82 bra 	$L__BB1_52;
	mov.b32 	%r453, 0;
	cvt.s64.s32 	%rd41, %r426;
	add.s64 	%rd43, %rd41, %rd42;
	cvt.s64.s32 	%rd44, %r68;
	add.s64 	%rd45, %rd43, %rd44;
	shl.b64 	%rd46, %rd45, 2;
	mov.u32 	%r447, %r453;
	mov.u32 	%r448, %r453;
$L__BB1_48:
	add.s32 	%r305, %r434, %r423;
	add.s32 	%r306, %r448, %r305;
	setp.lt.s32 	%p83, %r306, %r172;
	selp.b32 	%r307, 0, %r172, %p83;
	sub.s32 	%r308, %r306, %r307;
	add.s32 	%r309, %r447, %r106;
	setp.lt.s32 	%p84, %r309, %r172;
	selp.b32 	%r310, 0, %r172, %p84;
	sub.s32 	%r311, %r309, %r310;
	shl.b32 	%r312, %r308, 2;
	mov.u32 	%r313, shareAB;
	add.s32 	%r314, %r313, %r312;
	ld.shared.u32 	%r110, [%r314];
	shl.b32 	%r315, %r311, 2;
	add.s32 	%r316, %r42, %r315;
	ld.shared.u32 	%r111, [%r316];
	setp.gt.s32 	%p85, %r110, %r111;
	@%p85 bra 	$L__BB1_50;
	ld.param.u64 	%rd81, [_Z19circularMergeKernelPiiS_iS_i_param_4];
	cvta.to.global.u64 	%rd30, %rd81;
	add.s64 	%rd37, %rd30, %rd46;
	mul.wide.u32 	%rd38, %r453, 4;
	add.s64 	%rd39, %rd37, %rd38;
	st.global.u32 	[%rd39], %r110;
	add.s32 	%r448, %r448, 1;
	bra.uni 	$L__BB1_51;
$L__BB1_50:
	ld.param.u64 	%rd82, [_Z19circularMergeKernelPiiS_iS_i_param_4];
	cvta.to.global.u64 	%rd40, %rd82;
	add.s64 	%rd47, %rd40, %rd46;
	mul.wide.u32 	%rd48, %r453, 4;
	add.s64 	%rd49, %rd47, %rd48;
	st.global.u32 	[%rd49], %r111;
	add.s32 	%r447, %r447, 1;
$L__BB1_51:
	add.s32 	%r453, %r453, 1;
	setp.lt.s32 	%p86, %r448, %r104;
	setp.lt.s32 	%p87, %r447, %r105;
	and.pred  	%p88, %p86, %p87;
	@%p88 bra 	$L__BB1_48;
$L__BB1_52:
	setp.eq.s32 	%p89, %r448, %r104;
	@%p89 bra 	$L__BB1_61;
	setp.ge.s32 	%p90, %r448, %r104;
	@%p90 bra 	$L__BB1_64;
	add.s32 	%r120, %r448, %r434;
	sub.s32 	%r317, %r442, %r120;
	and.b32  	%r121, %r317, 3;
	setp.eq.s32 	%p91, %r121, 0;
	mov.u32 	%r454, %r453;
	mov.u32 	%r455, %r448;
	@%p91 bra 	$L__BB1_58;
	ld.param.u64 	%rd83, [_Z19circularMergeKernelPiiS_iS_i_param_4];
	add.s32 	%r122, %r120, %r423;
	setp.lt.s32 	%p92, %r122, %r172;
	selp.b32 	%r318, 0, %r172, %p92;
	sub.s32 	%r319, %r122, %r318;
	shl.b32 	%r320, %r319, 2;
	mov.u32 	%r321, shareAB;
	add.s32 	%r322, %r321, %r320;
	ld.shared.u32 	%r323, [%r322];
	add.s32 	%r454, %r453, 1;
	cvta.to.global.u64 	%rd50, %rd83;
	cvt.s64.s32 	%rd51, %r426;
	add.s64 	%rd53, %rd51, %rd42;
	cvt.s64.s32 	%rd54, %r68;
	add.s64 	%rd55, %rd53, %rd54;
	shl.b64 	%rd56, %rd55, 2;
	add.s64 	%rd57, %rd50, %rd56;
	mul.wide.u32 	%rd58, %r453, 4;
	add.s64 	%rd3, %rd57, %rd58;
	st.global.u32 	[%rd3], %r323;
	add.s32 	%r455, %r448, 1;
	setp.eq.s32 	%p93, %r121, 1;
	@%p93 bra 	$L__BB1_58;
	add.s32 	%r324, %r122, 1;
	setp.lt.s32 	%p94, %r324, %r172;
	selp.b32 	%r325, 0, %r172, %p94;
	sub.s32 	%r326, %r122, %r325;
	shl.b32 	%r327, %r326, 2;
	add.s32 	%r329, %r321, %r327;
	ld.shared.u32 	%r330, [%r329+4];
	add.s32 	%r454, %r453, 2;
	st.global.u32 	[%rd3+4], %r330;
	add.s32 	%r455, %r448, 2;
	setp.eq.s32 	%p95, %r121, 2;
	@%p95 bra 	$L__BB1_58;
	add.s32 	%r331, %r122, 2;
	setp.lt.s32 	%p96, %r331, %r172;
	selp.b32 	%r332, 0, %r172, %p96;
	sub.s32 	%r333, %r122, %r332;
	shl.b32 	%r334, %r333, 2;
	add.s32 	%r336, %r321, %r334;
	ld.shared.u32 	%r337, [%r336+8];
	add.s32 	%r454, %r453, 3;
	st.global.u32 	[%rd3+8], %r337;
	add.s32 	%r455, %r448, 3;
$L__BB1_58:
	sub.s32 	%r338, %r120, %r442;
	setp.gt.u32 	%p97, %r338, -4;
	@%p97 bra 	$L__BB1_64;
	ld.param.u64 	%rd84, [_Z19circularMergeKernelPiiS_iS_i_param_4];
	add.s32 	%r339, %r455, %r423;
	add.s32 	%r460, %r339, %r434;
	shl.b32 	%r340, %r460, 2;
	mov.u32 	%r341, shareAB;
	add.s32 	%r459, %r341, %r340;
	cvt.s64.s32 	%rd59, %r66;
	cvt.s64.s32 	%rd60, %r67;
	min.s64 	%rd61, %rd59, %rd60;
	add.s64 	%rd63, %rd42, %rd61;
	cvt.s64.s32 	%rd64, %r426;
	add.s64 	%rd65, %rd63, %rd64;
	shl.b64 	%rd66, %rd65, 2;
	mul.wide.u32 	%rd67, %r454, 4;
	add.s64 	%rd68, %rd66, %rd67;
	cvta.to.global.u64 	%rd69, %rd84;
	add.s64 	%rd70, %rd69, %rd68;
	add.s64 	%rd86, %rd70, 8;
	add.s32 	%r458, %r455, 1;
$L__BB1_60:
	setp.lt.s32 	%p98, %r460, %r172;
	selp.b32 	%r342, 0, %r172, %p98;
	shl.b32 	%r343, %r342, 2;
	sub.s32 	%r344, %r459, %r343;
	ld.shared.u32 	%r345, [%r344];
	st.global.u32 	[%rd86+-8], %r345;
	add.s32 	%r346, %r460, 1;
	setp.lt.s32 	%p99, %r346, %r172;
	selp.b32 	%r347, 0, %r172, %p99;
	shl.b32 	%r348, %r347, 2;
	sub.s32 	%r349, %r459, %r348;
	ld.shared.u32 	%r350, [%r349+4];
	st.global.u32 	[%rd86+-4], %r350;
	add.s32 	%r351, %r460, 2;
	setp.lt.s32 	%p100, %r351, %r172;
	selp.b32 	%r352, 0, %r172, %p100;
	shl.b32 	%r353, %r352, 2;
	sub.s32 	%r354, %r459, %r353;
	ld.shared.u32 	%r355, [%r354+8];
	st.global.u32 	[%rd86], %r355;
	add.s32 	%r356, %r460, 3;
	setp.lt.s32 	%p101, %r356, %r172;
	selp.b32 	%r357, 0, %r172, %p101;
	shl.b32 	%r358, %r357, 2;
	sub.s32 	%r359, %r459, %r358;
	ld.shared.u32 	%r360, [%r359+12];
	st.global.u32 	[%rd86+4], %r360;
	add.s32 	%r460, %r460, 4;
	add.s32 	%r459, %r459, 16;
	add.s64 	%rd86, %rd86, 16;
	add.s32 	%r143, %r458, 4;
	add.s32 	%r361, %r458, 3;
	setp.lt.s32 	%p102, %r361, %r104;
	mov.u32 	%r458, %r143;
	@%p102 bra 	$L__BB1_60;
	bra.uni 	$L__BB1_64;
$L__BB1_61:
	setp.ge.s32 	%p103, %r447, %r105;
	@%p103 bra 	$L__BB1_64;
	cvt.s64.s32 	%rd72, %r426;
	add.s64 	%rd74, %rd72, %rd42;
	cvt.s64.s32 	%rd75, %r68;
	add.s64 	%rd76, %rd74, %rd75;
	shl.b64 	%rd77, %rd76, 2;
$L__BB1_63:
	ld.param.u64 	%rd85, [_Z19circularMergeKernelPiiS_iS_i_param_4];
	add.s32 	%r362, %r447, %r106;
	setp.lt.s32 	%p104, %r362, %r172;
	selp.b32 	%r363, 0, %r172, %p104;
	sub.s32 	%r364, %r362, %r363;
	shl.b32 	%r365, %r364, 2;
	add.s32 	%r366, %r42, %r365;
	ld.shared.u32 	%r367, [%r366];
	add.s32 	%r136, %r453, 1;
	cvta.to.global.u64 	%rd71, %rd85;
	add.s64 	%rd78, %rd71, %rd77;
	mul.wide.u32 	%rd79, %r453, 4;
	add.s64 	%rd80, %rd78, %rd79;
	st.global.u32 	[%rd80], %r367;
	add.s32 	%r447, %r447, 1;
	setp.lt.s32 	%p105, %r447, %r105;
	mov.u32 	%r453, %r136;
	@%p105 bra 	$L__BB1_63;
$L__BB1_64:
	add.s32 	%r427, %r427, 1;
	min.s32 	%r145, %r172, %r67;
	min.s32 	%r465, %r145, %r70;
	sub.s32 	%r466, %r145, %r465;
	setp.lt.s32 	%p106, %r67, %r71;
	sub.s32 	%r368, %r145, %r71;
	selp.b32 	%r467, 0, %r368, %p106;
	setp.lt.s32 	%p107, %r67, %r70;
	sub.s32 	%r369, %r145, %r70;
	selp.b32 	%r468, 0, %r369, %p107;
$L__BB1_65:
	mov.u32 	%r153, %r465;
	mov.u32 	%r152, %r466;
	add.s32 	%r154, %r153, %r423;
	add.s32 	%r155, %r152, %r422;
	setp.lt.s32 	%p108, %r153, 1;
	setp.ge.s32 	%p109, %r152, %r71;
	or.pred  	%p110, %p108, %p109;
	@%p110 bra 	$L__BB1_68;
	setp.gt.s32 	%p111, %r154, %r172;
	selp.b32 	%r370, %r46, -1, %p111;
	add.s32 	%r371, %r370, %r154;
	shl.b32 	%r372, %r371, 2;
	mov.u32 	%r373, shareAB;
	add.s32 	%r374, %r373, %r372;
	ld.shared.u32 	%r375, [%r374];
	setp.lt.s32 	%p112, %r155, %r172;
	selp.b32 	%r376, 0, %r172, %p112;
	sub.s32 	%r377, %r155, %r376;
	shl.b32 	%r378, %r377, 2;
	add.s32 	%r379, %r42, %r378;
	ld.shared.u32 	%r380, [%r379];
	setp.le.s32 	%p113, %r375, %r380;
	@%p113 bra 	$L__BB1_68;
	sub.s32 	%r395, %r153, %r467;
	add.s32 	%r396, %r395, 1;
	shr.s32 	%r397, %r396, 1;
	add.s32 	%r466, %r397, %r152;
	sub.s32 	%r465, %r153, %r397;
	mov.pred 	%p133, 0;
	mov.u32 	%r468, %r152;
	bra.uni 	$L__BB1_71;
$L__BB1_68:
	setp.lt.s32 	%p115, %r152, 1;
	setp.ge.s32 	%p116, %r153, %r70;
	mov.pred 	%p133, -1;
	or.pred  	%p117, %p115, %p116;
	mov.u32 	%r465, %r153;
	mov.u32 	%r466, %r152;
	@%p117 bra 	$L__BB1_71;
	setp.gt.s32 	%p119, %r155, %r172;
	selp.b32 	%r381, %r46, -1, %p119;
	add.s32 	%r382, %r381, %r155;
	shl.b32 	%r383, %r382, 2;
	add.s32 	%r384, %r42, %r383;
	ld.shared.u32 	%r385, [%r384];
	setp.lt.s32 	%p120, %r154, %r172;
	selp.b32 	%r386, 0, %r172, %p120;
	sub.s32 	%r387, %r154, %r386;
	shl.b32 	%r388, %r387, 2;
	mov.u32 	%r389, shareAB;
	add.s32 	%r390, %r389, %r388;
	ld.shared.u32 	%r391, [%r390];
	setp.lt.s32 	%p121, %r385, %r391;
	mov.u32 	%r465, %r153;
	mov.u32 	%r466, %r152;
	@%p121 bra 	$L__BB1_71;
	sub.s32 	%r392, %r152, %r468;
	add.s32 	%r393, %r392, 1;
	shr.s32 	%r394, %r393, 1;
	add.s32 	%r465, %r394, %r153;
	sub.s32 	%r466, %r152, %r394;
	mov.pred 	%p133, 0;
	mov.u32 	%r467, %r153;
$L__BB1_71:
	not.pred 	%p124, %p133;
	@%p124 bra 	$L__BB1_65;
	setp.lt.s32 	%p125, %r172, %r67;
	add.s32 	%r398, %r426, %r465;
	sub.s32 	%r399, %r38, %r398;
	selp.b32 	%r420, %r172, %r399, %p125;
	add.s32 	%r425, %r465, %r425;
	add.s32 	%r426, %r145, %r426;
	sub.s32 	%r424, %r426, %r425;
	add.s32 	%r400, %r465, %r423;
	setp.lt.s32 	%p126, %r400, %r172;
	selp.b32 	%r401, 0, %r172, %p126;
	sub.s32 	%r423, %r400, %r401;
	add.s32 	%r402, %r420, %r422;
	setp.lt.s32 	%p127, %r402, %r172;
	selp.b32 	%r403, 0, %r172, %p127;
	sub.s32 	%r422, %r402, %r403;
	bar.sync 	0;
	setp.ne.s32 	%p128, %r427, %r41;
	@%p128 bra 	$L__BB1_20;
$L__BB1_73:
	ret;

}


// ===== COMPILED SASS (sm_100) =====

	.target	sm_100

	.elftype	@"ET_EXEC"


//--------------------- .note.nv.tkinfo           --------------------------
	.section	.note.nv.tkinfo,"",@"SHT_NOTE"
	.sectionflags	@"SHF_NOTE_NV_TKINFO"
	.tkinfo
        /*0018*/ 	.word	0x00000002
        /*0030*/ 	.string	""
        /*0030*/ 	.string	"ptxas"
        /*0030*/ 	.string	"Cuda compilation tools, release 13.0, V13.0.88"
        /*0030*/ 	.string	"Build cuda_13.0.r13.0/compiler.36424714_0"
        /*0030*/ 	.string	"-arch sm_100 -m 64 "



//--------------------- .note.nv.cuinfo           --------------------------
	.section	.note.nv.cuinfo,"",@"SHT_NOTE"
	.sectionflags	@"SHF_NOTE_NV_CUINFO"
        /*0018*/ 	.short	0x0002
        /*001a*/ 	.short	0x0064
        /*001c*/ 	.short	0x0082
	.zero		2


//--------------------- .nv.info                  --------------------------
	.section	.nv.info,"",@"SHT_CUDA_INFO"
	.align	4


	//----- nvinfo : EIATTR_REGCOUNT
	.align		4
        /*0000*/ 	.byte	0x04, 0x2f
        /*0002*/ 	.short	(.L_1 - .L_0)
	.align		4
.L_0:
        /*0004*/ 	.word	index@(_Z13fillAscendingPii)
        /*0008*/ 	.word	0x00000008


	//----- nvinfo : EIATTR_FRAME_SIZE
	.align		4
.L_1:
        /*000c*/ 	.byte	0x04, 0x11
        /*000e*/ 	.short	(.L_3 - .L_2)
	.align		4
.L_2:
        /*0010*/ 	.word	index@(_Z13fillAscendingPii)
        /*0014*/ 	.word	0x00000000


	//----- nvinfo : EIATTR_REGCOUNT
	.align		4
.L_3:
        /*0018*/ 	.byte	0x04, 0x2f
        /*001a*/ 	.short	(.L_5 - .L_4)
	.align		4
.L_4:
        /*001c*/ 	.word	index@(_Z19circularMergeKernelPiiS_iS_i)
        /*0020*/ 	.word	0x00000020


	//----- nvinfo : EIATTR_FRAME_SIZE
	.align		4
.L_5:
        /*0024*/ 	.byte	0x04, 0x11
        /*0026*/ 	.short	(.L_7 - .L_6)
	.align		4
.L_6:
        /*0028*/ 	.word	index@($__internal_0_$__cuda_sm3x_div_rn_noftz_f32_slowpath)
        /*002c*/ 	.word	0x00000000


	//----- nvinfo : EIATTR_FRAME_SIZE
	.align		4
.L_7:
        /*0030*/ 	.byte	0x04, 0x11
        /*0032*/ 	.short	(.L_9 - .L_8)
	.align		4
.L_8:
        /*0034*/ 	.word	index@(_Z19circularMergeKernelPiiS_iS_i)
        /*0038*/ 	.word	0x00000000


	//----- nvinfo : EIATTR_MIN_STACK_SIZE
	.align		4
.L_9:
        /*003c*/ 	.byte	0x04, 0x12
        /*003e*/ 	.short	(.L_11 - .L_10)
	.align		4
.L_10:
        /*0040*/ 	.word	index@(_Z19circularMergeKernelPiiS_iS_i)
        /*0044*/ 	.word	0x00000000


	//----- nvinfo : EIATTR_MIN_STACK_SIZE
	.align		4
.L_11:
        /*0048*/ 	.byte	0x04, 0x12
        /*004a*/ 	.short	(.L_13 - .L_12)
	.align		4
.L_12:
        /*004c*/ 	.word	index@(_Z13fillAscendingPii)
        /*0050*/ 	.word	0x00000000
.L_13:


//--------------------- .nv.compat                --------------------------
	.section	.nv.compat,"",@"SHT_CUDA_COMPAT_INFO"
	.align	4
        /*0000*/ 	.byte	0x02, 0x09, 0x00, 0x00, 0x02, 0x02, 0x01, 0x00, 0x02, 0x05, 0x05, 0x00, 0x03, 0x07, 0x01, 0x01
        /*0010*/ 	.byte	0x02, 0x03, 0x00, 0x00, 0x02, 0x06, 0x01, 0x00, 0x04, 0x0b, 0x08, 0x00, 0x01, 0x00, 0x00, 0x00
        /*0020*/ 	.byte	0x00, 0x00, 0x00, 0x00


//--------------------- .nv.info._Z19circularMergeKernelPiiS_iS_i --------------------------
	.section	.nv.info._Z19circularMergeKernelPiiS_iS_i,"",@"SHT_CUDA_INFO"
	.sectionflags	@""
	.align	4


	//----- nvinfo : EIATTR_CUDA_API_VERSION
	.align		4
        /*0000*/ 	.byte	0x04, 0x37
        /*0002*/ 	.short	(.L_15 - .L_14)
.L_14:
        /*0004*/ 	.word	0x00000082


	//----- nvinfo : EIATTR_KPARAM_INFO
	.align		4
.L_15:
        /*0008*/ 	.byte	0x04, 0x17
        /*000a*/ 	.short	(.L_17 - .L_16)
.L_16:
        /*000c*/ 	.word	0x00000000
        /*0010*/ 	.short	0x0005
        /*0012*/ 	.short	0x0028
        /*0014*/ 	.byte	0x00, 0xf0, 0x11, 0x00


	//----- nvinfo : EIATTR_KPARAM_INFO
	.align		4
.L_17:
        /*0018*/ 	.byte	0x04, 0x17
        /*001a*/ 	.short	(.L_19 - .L_18)
.L_18:
        /*001c*/ 	.word	0x00000000
        /*0020*/ 	.short	0x0004
        /*0022*/ 	.short	0x0020
        /*0024*/ 	.byte	0x00, 0xf5, 0x21, 0x00


	//----- nvinfo : EIATTR_KPARAM_INFO
	.align		4
.L_19:
        /*0028*/ 	.byte	0x04, 0x17
        /*002a*/ 	.short	(.L_21 - .L_20)
.L_20:
        /*002c*/ 	.word	0x00000000
        /*0030*/ 	.short	0x0003
        /*0032*/ 	.short	0x0018
        /*0034*/ 	.byte	0x00, 0xf0, 0x11, 0x00


	//----- nvinfo : EIATTR_KPARAM_INFO
	.align		4
.L_21:
        /*0038*/ 	.byte	0x04, 0x17
        /*003a*/ 	.short	(.L_23 - .L_22)
.L_22:
        /*003c*/ 	.word	0x00000000
        /*0040*/ 	.short	0x0002
        /*0042*/ 	.short	0x0010
        /*0044*/ 	.byte	0x00, 0xf5, 0x21, 0x00


	//----- nvinfo : EIATTR_KPARAM_INFO
	.align		4
.L_23:
        /*0048*/ 	.byte	0x04, 0x17
        /*004a*/ 	.short	(.L_25 - .L_24)
.L_24:
        /*004c*/ 	.word	0x00000000
        /*0050*/ 	.short	0x0001
        /*0052*/ 	.short	0x0008
        /*0054*/ 	.byte	0x00, 0xf0, 0x11, 0x00


	//----- nvinfo : EIATTR_KPARAM_INFO
	.align		4
.L_25:
        /*0058*/ 	.byte	0x04, 0x17
        /*005a*/ 	.short	(.L_27 - .L_26)
.L_26:
        /*005c*/ 	.word	0x00000000
        /*0060*/ 	.short	0x0000
        /*0062*/ 	.short	0x0000
        /*0064*/ 	.byte	0x00, 0xf5, 0x21, 0x00


	//----- nvinfo : EIATTR_SPARSE_MMA_MASK
	.align		4
.L_27:
        /*0068*/ 	.byte	0x03, 0x50
        /*006a*/ 	.short	0x0000


	//----- nvinfo : EIATTR_MAXREG_COUNT
	.align		4
        /*006c*/ 	.byte	0x03, 0x1b
        /*006e*/ 	.short	0x00ff


	//----- nvinfo : EIATTR_NUM_BARRIERS
	.align		4
        /*0070*/ 	.byte	0x02, 0x4c
        /*0072*/ 	.byte	0x01
	.zero		1


	//----- nvinfo : EIATTR_MERCURY_ISA_VERSION
	.align		4
        /*0074*/ 	.byte	0x03, 0x5f
        /*0076*/ 	.short	0x0101


	//----- nvinfo : EIATTR_VRC_CTA_INIT_COUNT
	.align		4
        /*0078*/ 	.byte	0x02, 0x4a
	.zero		1
	.zero		1


	//----- nvinfo : EIATTR_EXIT_INSTR_OFFSETS
	.align		4
        /*007c*/ 	.byte	0x04, 0x1c
        /*007e*/ 	.short	(.L_29 - .L_28)


	//   ....[0]....
.L_28:
        /*0080*/ 	.word	0x00000ae0


	//   ....[1]....
        /*0084*/ 	.word	0x00003520


	//----- nvinfo : EIATTR_CRS_STACK_SIZE
	.align		4
.L_29:
        /*0088*/ 	.byte	0x04, 0x1e
        /*008a*/ 	.short	(.L_31 - .L_30)
.L_30:
        /*008c*/ 	.word	0x00000000


	//----- nvinfo : EIATTR_CBANK_PARAM_SIZE
	.align		4
.L_31:
        /*0090*/ 	.byte	0x03, 0x19
        /*0092*/ 	.short	0x002c


	//----- nvinfo : EIATTR_PARAM_CBANK
	.align		4
        /*0094*/ 	.byte	0x04, 0x0a
        /*0096*/ 	.short	(.L_33 - .L_32)
	.align		4
.L_32:
        /*0098*/ 	.word	index@(.nv.constant0._Z19circularMergeKernelPiiS_iS_i)
        /*009c*/ 	.short	0x0380
        /*009e*/ 	.short	0x002c


	//----- nvinfo : EIATTR_SW_WAR
	.align		4
.L_33:
        /*00a0*/ 	.byte	0x04, 0x36
        /*00a2*/ 	.short	(.L_35 - .L_34)
.L_34:
        /*00a4*/ 	.word	0x00000008
.L_35:


//--------------------- .nv.info._Z13fillAscendingPii --------------------------
	.section	.nv.info._Z13fillAscendingPii,"",@"SHT_CUDA_INFO"
	.sectionflags	@""
	.align	4


	//----- nvinfo : EIATTR_CUDA_API_VERSION
	.align		4
        /*0000*/ 	.byte	0x04, 0x37
        /*0002*/ 	.short	(.L_37 - .L_36)
.L_36:
        /*0004*/ 	.word	0x00000082


	//----- nvinfo : EIATTR_KPARAM_INFO
	.align		4
.L_37:
        /*0008*/ 	.byte	0x04, 0x17
        /*000a*/ 	.short	(.L_39 - .L_38)
.L_38:
        /*000c*/ 	.word	0x00000000
        /*0010*/ 	.short	0x0001
        /*0012*/ 	.short	0x0008
        /*0014*/ 	.byte	0x00, 0xf0, 0x11, 0x00


	//----- nvinfo : EIATTR_KPARAM_INFO
	.align		4
.L_39:
        /*0018*/ 	.byte	0x04, 0x17
        /*001a*/ 	.short	(.L_41 - .L_40)
.L_40:
        /*001c*/ 	.word	0x00000000
        /*0020*/ 	.short	0x0000
        /*0022*/ 	.short	0x0000
        /*0024*/ 	.byte	0x00, 0xf5, 0x21, 0x00


	//----- nvinfo : EIATTR_SPARSE_MMA_MASK
	.align		4
.L_41:
        /*0028*/ 	.byte	0x03, 0x50
        /*002a*/ 	.short	0x0000


	//----- nvinfo : EIATTR_MAXREG_COUNT
	.align		4
        /*002c*/ 	.byte	0x03, 0x1b
        /*002e*/ 	.short	0x00ff


	//----- nvinfo : EIATTR_MERCURY_ISA_VERSION
	.align		4
        /*0030*/ 	.byte	0x03, 0x5f
        /*0032*/ 	.short	0x0101


	//----- nvinfo : EIATTR_VRC_CTA_INIT_COUNT
	.align		4
        /*0034*/ 	.byte	0x02, 0x4a
	.zero		1
	.zero		1


	//----- nvinfo : EIATTR_EXIT_INSTR_OFFSETS
	.align		4
        /*0038*/ 	.byte	0x04, 0x1c
        /*003a*/ 	.short	(.L_43 - .L_42)


	//   ....[0]....
.L_42:
        /*003c*/ 	.word	0x00000070


	//   ....[1]....
        /*0040*/ 	.word	0x000000c0


	//----- nvinfo : EIATTR_CBANK_PARAM_SIZE
	.align		4
.L_43:
        /*0044*/ 	.byte	0x03, 0x19
        /*0046*/ 	.short	0x000c


	//----- nvinfo : EIATTR_PARAM_CBANK
	.align		4
        /*0048*/ 	.byte	0x04, 0x0a
        /*004a*/ 	.short	(.L_45 - .L_44)
	.align		4
.L_44:
        /*004c*/ 	.word	index@(.nv.constant0._Z13fillAscendingPii)
        /*0050*/ 	.short	0x0380
        /*0052*/ 	.short	0x000c


	//----- nvinfo : EIATTR_SW_WAR
	.align		4
.L_45:
        /*0054*/ 	.byte	0x04, 0x36
        /*0056*/ 	.short	(.L_47 - .L_46)
.L_46:
        /*0058*/ 	.word	0x00000008
.L_47:


//--------------------- .nv.callgraph             --------------------------
	.section	.nv.callgraph,"",@"SHT_CUDA_CALLGRAPH"
	.align	4
	.sectionentsize	8
	.align		4
        /*0000*/ 	.word	0x00000000
	.align		4
        /*0004*/ 	.word	0xffffffff
	.align		4
        /*0008*/ 	.word	0x00000000
	.align		4
        /*000c*/ 	.word	0xfffffffe
	.align		4
        /*0010*/ 	.word	0x00000000
	.align		4
        /*0014*/ 	.word	0xfffffffd
	.align		4
        /*0018*/ 	.word	0x00000000
	.align		4
        /*001c*/ 	.word	0xfffffffc


//--------------------- .text._Z19circularMergeKernelPiiS_iS_i --------------------------
	.section	.text._Z19circularMergeKernelPiiS_iS_i,"ax",@progbits
	.align	128
        .global         _Z19circularMergeKernelPiiS_iS_i
        .type           _Z19circularMergeKernelPiiS_iS_i,@function
        .size           _Z19circularMergeKernelPiiS_iS_i,(.L_x_65 - _Z19circularMergeKernelPiiS_iS_i)
        .other          _Z19circularMergeKernelPiiS_iS_i,@"STO_CUDA_ENTRY STV_DEFAULT"
_Z19circularMergeKernelPiiS_iS_i:
.text._Z19circularMergeKernelPiiS_iS_i:
[----:B------:R-:W-:Y:S01]  /*0000*/  LDC R1, c[0x0][0x37c] ;  /* 0x0000df00ff017b82 */ /* 0x000fe20000000800 */
[----:B------:R-:W0:Y:S01]  /*0010*/  LDCU UR6, c[0x0][0x370] ;  /* 0x00006e00ff0677ac */ /* 0x000e220008000800 */
[----:B------:R-:W1:Y:S01]  /*0020*/  LDCU UR4, c[0x0][0x398] ;  /* 0x00007300ff0477ac */ /* 0x000e620008000800 */
[----:B------:R-:W1:Y:S01]  /*0030*/  LDCU UR5, c[0x0][0x388] ;  /* 0x00007100ff0577ac */ /* 0x000e620008000800 */
[----:B0-----:R-:W-:-:S04]  /*0040*/  I2FP.F32.U32 R3, UR6 ;  /* 0x0000000600037c45 */ /* 0x001fc80008201000 */
[----:B------:R-:W0:Y:S01]  /*0050*/  S2UR UR6, SR_CTAID.X ;  /* 0x00000000000679c3 */ /* 0x000e220000002500 */
[----:B------:R-:W2:Y:S01]  /*0060*/  MUFU.RCP R2, R3 ;  /* 0x0000000300027308 */ /* 0x000ea20000001000 */
[----:B-1----:R-:W-:-:S06]  /*0070*/  UIADD3 UR4, UPT, UPT, UR4, UR5, URZ ;  /* 0x0000000504047290 */ /* 0x002fcc000fffe0ff */
[----:B------:R-:W-:-:S04]  /*0080*/  I2FP.F32.S32 R0, UR4 ;  /* 0x0000000400007c45 */ /* 0x000fc80008201400 */
[----:B------:R-:W1:Y:S01]  /*0090*/  FCHK P0, R0, R3 ;  /* 0x0000000300007302 */ /* 0x000e620000000000 */
[----:B--2---:R-:W-:-:S04]  /*00a0*/  FFMA R5, -R3, R2, 1 ;  /* 0x3f80000003057423 */ /* 0x004fc80000000102 */
[----:B------:R-:W-:Y:S01]  /*00b0*/  FFMA R5, R2, R5, R2 ;  /* 0x0000000502057223 */ /* 0x000fe20000000002 */
[----:B0-----:R-:W-:-:S03]  /*00c0*/  I2FP.F32.U32 R2, UR6 ;  /* 0x0000000600027c45 */ /* 0x001fc60008201000 */
[----:B------:R-:W-:-:S04]  /*00d0*/  FFMA R4, R0, R5, RZ ;  /* 0x0000000500047223 */ /* 0x000fc800000000ff */
[----:B------:R-:W-:-:S04]  /*00e0*/  FFMA R6, -R3, R4, R0 ;  /* 0x0000000403067223 */ /* 0x000fc80000000100 */
[----:B------:R-:W-:Y:S01]  /*00f0*/  FFMA R5, R5, R6, R4 ;  /* 0x0000000605057223 */ /* 0x000fe20000000004 */
[----:B-1----:R-:W-:Y:S06]  /*0100*/  @!P0 BRA `(.L_x_0) ;  /* 0x00000000000c8947 */ /* 0x002fec0003800000 */
[----:B------:R-:W-:-:S07]  /*0110*/  MOV R6, 0x130 ;  /* 0x0000013000067802 */ /* 0x000fce0000000f00 */
[----:B------:R-:W-:Y:S05]  /*0120*/  CALL.REL.NOINC `($__internal_0_$__cuda_sm3x_div_rn_noftz_f32_slowpath) ;  /* 0x0000003400007944 */ /* 0x000fea0003c00000 */
[----:B------:R-:W-:-:S07]  /*0130*/  IMAD.MOV.U32 R5, RZ, RZ, R0 ;  /* 0x000000ffff057224 */ /* 0x000fce00078e0000 */
.L_x_0:
[----:B------:R-:W0:Y:S01]  /*0140*/  S2R R4, SR_TID.X ;  /* 0x0000000000047919 */ /* 0x000e220000002100 */
[----:B------:R-:W1:Y:S01]  /*0150*/  FRND.CEIL R3, R5 ;  /* 0x0000000500037307 */ /* 0x000e620000209000 */
[----:B------:R-:W2:Y:S01]  /*0160*/  LDCU.64 UR10, c[0x0][0x358] ;  /* 0x00006b00ff0a77ac */ /* 0x000ea20008000a00 */
[----:B------:R-:W-:Y:S06]  /*0170*/  BSSY.RECONVERGENT B0, `(.L_x_1) ;  /* 0x000007a000007945 */ /* 0x000fec0003800200 */
[----:B------:R-:W3:Y:S01]  /*0180*/  F2I.CEIL.NTZ R0, R5 ;  /* 0x0000000500007305 */ /* 0x000ee2000020b100 */
[----:B-1----:R-:W-:-:S07]  /*0190*/  FMUL R2, R2, R3 ;  /* 0x0000000302027220 */ /* 0x002fce0000400000 */
[----:B------:R-:W1:Y:S01]  /*01a0*/  F2I.TRUNC.NTZ R2, R2 ;  /* 0x0000000200027305 */ /* 0x000e62000020f100 */
[----:B---3--:R-:W-:-:S05]  /*01b0*/  IMAD R0, R0, UR6, R0 ;  /* 0x0000000600007c24 */ /* 0x008fca000f8e0200 */
[----:B------:R-:W-:Y:S02]  /*01c0*/  VIMNMX.U32 R0, PT, PT, R0, UR4, PT ;  /* 0x0000000400007c48 */ /* 0x000fe4000bfe0000 */
[----:B0-----:R-:W-:Y:S02]  /*01d0*/  ISETP.NE.AND P0, PT, R4, RZ, PT ;  /* 0x000000ff0400720c */ /* 0x001fe40003f05270 */
[----:B------:R-:W-:Y:S02]  /*01e0*/  R2UR UR6, R0 ;  /* 0x00000000000672ca */ /* 0x000fe400000e0000 */
[----:B-1----:R-:W-:-:S09]  /*01f0*/  R2UR UR13, R2 ;  /* 0x00000000020d72ca */ /* 0x002fd200000e0000 */
[----:B--2---:R-:W-:Y:S06]  /*0200*/  @P0 BRA `(.L_x_2) ;  /* 0x0000000400c00947 */ /* 0x004fec0003800000 */
[----:B------:R-:W0:Y:S01]  /*0210*/  LDCU UR4, c[0x0][0x388] ;  /* 0x00007100ff0477ac */ /* 0x000e220008000800 */
[----:B------:R-:W1:Y:S01]  /*0220*/  LDC R5, c[0x0][0x388] ;  /* 0x0000e200ff057b82 */ /* 0x000e620000000800 */
[----:B------:R-:W2:Y:S07]  /*0230*/  LDCU UR5, c[0x0][0x398] ;  /* 0x00007300ff0577ac */ /* 0x000eae0008000800 */
[----:B------:R-:W3:Y:S08]  /*0240*/  LDC R0, c[0x0][0x398] ;  /* 0x0000e600ff007b82 */ /* 0x000ef00000000800 */
[----:B------:R-:W4:Y:S01]  /*0250*/  LDC.64 R2, c[0x0][0x380] ;  /* 0x0000e000ff027b82 */ /* 0x000f220000000a00 */
[----:B0-----:R-:W-:-:S02]  /*0260*/  IMAD.U32 R10, RZ, RZ, UR4 ;  /* 0x00000004ff0a7e24 */ /* 0x001fc4000f8e00ff */
[----:B--2---:R-:W-:-:S03]  /*0270*/  IMAD.U32 R9, RZ, RZ, UR5 ;  /* 0x00000005ff097e24 */ /* 0x004fc6000f8e00ff */
[C---:B------:R-:W-:Y:S02]  /*0280*/  ISETP.LE.AND P1, PT, R10.reuse, UR13, PT ;  /* 0x0000000d0a007c0c */ /* 0x040fe4000bf23270 */
[----:B------:R-:W0:Y:S01]  /*0290*/  LDC.64 R6, c[0x0][0x390] ;  /* 0x0000e400ff067b82 */ /* 0x000e220000000a00 */
[C---:B------:R-:W-:Y:S02]  /*02a0*/  IADD3 R8, PT, PT, -R10.reuse, UR13, RZ ;  /* 0x0000000d0a087c10 */ /* 0x040fe4000fffe1ff */
[C---:B------:R-:W-:Y:S02]  /*02b0*/  ISETP.LE.AND P0, PT, R9.reuse, UR13, PT ;  /* 0x0000000d09007c0c */ /* 0x040fe4000bf03270 */
[----:B------:R-:W-:Y:S02]  /*02c0*/  IADD3 R9, PT, PT, -R9, UR13, RZ ;  /* 0x0000000d09097c10 */ /* 0x000fe4000fffe1ff */
[----:B------:R-:W-:Y:S02]  /*02d0*/  VIMNMX R10, PT, PT, R10, UR13, PT ;  /* 0x0000000d0a0a7c48 */ /* 0x000fe4000bfe0100 */
[----:B------:R-:W-:-:S02]  /*02e0*/  SEL R8, R8, RZ, P1 ;  /* 0x000000ff08087207 */ /* 0x000fc40000800000 */
[----:B------:R-:W-:Y:S02]  /*02f0*/  SEL R9, R9, RZ, P0 ;  /* 0x000000ff09097207 */ /* 0x000fe40000000000 */
[----:B------:R-:W-:-:S07]  /*0300*/  IADD3 R19, PT, PT, -R10, UR13, RZ ;  /* 0x0000000d0a137c10 */ /* 0x000fce000fffe1ff */
.L_x_5:
[----:B---3--:R-:W-:Y:S01]  /*0310*/  ISETP.GE.AND P0, PT, R19, R0, PT ;  /* 0x000000001300720c */ /* 0x008fe20003f06270 */
[----:B------:R-:W-:Y:S02]  /*0320*/  IMAD.MOV.U32 R11, RZ, RZ, R10 ;  /* 0x000000ffff0b7224 */ /* 0x000fe400078e000a */
[----:B------:R-:W-:Y:S01]  /*0330*/  IMAD.MOV.U32 R13, RZ, RZ, R19 ;  /* 0x000000ffff0d7224 */ /* 0x000fe200078e0013 */
[----:B------:R-:W-:-:S13]  /*0340*/  ISETP.LT.OR P0, PT, R10, 0x1, P0 ;  /* 0x000000010a00780c */ /* 0x000fda0000701670 */
[----:B------:R-:W-:Y:S05]  /*0350*/  @P0 BRA `(.L_x_3) ;  /* 0x0000000000340947 */ /* 0x000fea0003800000 */
[----:B------:R-:W-:Y:S02]  /*0360*/  VIADD R15, R10, 0xffffffff ;  /* 0xffffffff0a0f7836 */ /* 0x000fe40000000000 */
[----:B0-----:R-:W-:-:S04]  /*0370*/  IMAD.WIDE R16, R19, 0x4, R6 ;  /* 0x0000000413107825 */ /* 0x001fc800078e0206 */
[----:B----4-:R-:W-:Y:S02]  /*0380*/  IMAD.WIDE.U32 R14, R15, 0x4, R2 ;  /* 0x000000040f0e7825 */ /* 0x010fe400078e0002 */
[----:B------:R-:W2:Y:S04]  /*0390*/  LDG.E R17, desc[UR10][R16.64] ;  /* 0x0000000a10117981 */ /* 0x000ea8000c1e1900 */
[----:B------:R-:W2:Y:S02]  /*03a0*/  LDG.E R14, desc[UR10][R14.64] ;  /* 0x0000000a0e0e7981 */ /* 0x000ea4000c1e1900 */
[----:B--2---:R-:W-:-:S13]  /*03b0*/  ISETP.GT.AND P1, PT, R14, R17, PT ;  /* 0x000000110e00720c */ /* 0x004fda0003f24270 */
[----:B------:R-:W-:Y:S01]  /*03c0*/  @P1 IADD3 R12, PT, PT, R10, 0x1, -R9 ;  /* 0x000000010a0c1810 */ /* 0x000fe20007ffe809 */
[----:B------:R-:W-:Y:S01]  /*03d0*/  @P1 IMAD.MOV.U32 R8, RZ, RZ, R13 ;  /* 0x000000ffff081224 */ /* 0x000fe200078e000d */
[----:B------:R-:W-:Y:S02]  /*03e0*/  @P1 PLOP3.LUT P0, PT, PT, PT, PT, 0x8, 0x80 ;  /* 0x000000000080181c */ /* 0x000fe40003f0e170 */
[----:B------:R-:W-:-:S05]  /*03f0*/  @P1 SHF.R.S32.HI R12, RZ, 0x1, R12 ;  /* 0x00000001ff0c1819 */ /* 0x000fca000001140c */
[--C-:B------:R-:W-:Y:S02]  /*0400*/  @P1 IMAD.IADD R19, R19, 0x1, R12.reuse ;  /* 0x0000000113131824 */ /* 0x100fe400078e020c */
[----:B------:R-:W-:Y:S01]  /*0410*/  @P1 IMAD.IADD R10, R10, 0x1, -R12 ;  /* 0x000000010a0a1824 */ /* 0x000fe200078e0a0c */
[----:B------:R-:W-:Y:S06]  /*0420*/  @P1 BRA `(.L_x_4) ;  /* 0x0000000000481947 */ /* 0x000fec0003800000 */
.L_x_3:
[----:B-1----:R-:W-:Y:S02]  /*0430*/  ISETP.GE.AND P1, PT, R10, R5, PT ;  /* 0x000000050a00720c */ /* 0x002fe40003f26270 */
[----:B------:R-:W-:Y:S02]  /*0440*/  PLOP3.LUT P0, PT, PT, PT, PT, 0x80, 0x8 ;  /* 0x000000000008781c */ /* 0x000fe40003f0f070 */
[----:B------:R-:W-:-:S13]  /*0450*/  ISETP.LT.OR P1, PT, R19, 0x1, P1 ;  /* 0x000000011300780c */ /* 0x000fda0000f21670 */
[----:B------:R-:W-:Y:S05]  /*0460*/  @P1 BRA `(.L_x_4) ;  /* 0x0000000000381947 */ /* 0x000fea0003800000 */
[----:B------:R-:W-:Y:S02]  /*0470*/  VIADD R15, R13, 0xffffffff ;  /* 0xffffffff0d0f7836 */ /* 0x000fe40000000000 */
[----:B----4-:R-:W-:-:S04]  /*0480*/  IMAD.WIDE R16, R11, 0x4, R2 ;  /* 0x000000040b107825 */ /* 0x010fc800078e0202 */
[----:B0-----:R-:W-:Y:S02]  /*0490*/  IMAD.WIDE.U32 R14, R15, 0x4, R6 ;  /* 0x000000040f0e7825 */ /* 0x001fe400078e0006 */
[----:B------:R-:W2:Y:S04]  /*04a0*/  LDG.E R17, desc[UR10][R16.64] ;  /* 0x0000000a10117981 */ /* 0x000ea8000c1e1900 */
[----:B------:R-:W2:Y:S01]  /*04b0*/  LDG.E R14, desc[UR10][R14.64] ;  /* 0x0000000a0e0e7981 */ /* 0x000ea2000c1e1900 */
[----:B------:R-:W-:Y:S02]  /*04c0*/  IMAD.MOV.U32 R10, RZ, RZ, R11 ;  /* 0x000000ffff0a7224 */ /* 0x000fe400078e000b */
[----:B------:R-:W-:Y:S01]  /*04d0*/  IMAD.MOV.U32 R19, RZ, RZ, R13 ;  /* 0x000000ffff137224 */ /* 0x000fe200078e000d */
[----:B--2---:R-:W-:-:S13]  /*04e0*/  ISETP.GE.AND P1, PT, R14, R17, PT ;  /* 0x000000110e00720c */ /* 0x004fda0003f26270 */
[----:B------:R-:W-:Y:S01]  /*04f0*/  @P1 IADD3 R12, PT, PT, R13, 0x1, -R8 ;  /* 0x000000010d0c1810 */ /* 0x000fe20007ffe808 */
[----:B------:R-:W-:Y:S01]  /*0500*/  @P1 IMAD.MOV.U32 R9, RZ, RZ, R11 ;  /* 0x000000ffff091224 */ /* 0x000fe200078e000b */
[----:B------:R-:W-:Y:S02]  /*0510*/  @P1 PLOP3.LUT P0, PT, PT, PT, PT, 0x8, 0x80 ;  /* 0x000000000080181c */ /* 0x000fe40003f0e170 */
[----:B------:R-:W-:-:S05]  /*0520*/  @P1 SHF.R.S32.HI R12, RZ, 0x1, R12 ;  /* 0x00000001ff0c1819 */ /* 0x000fca000001140c */
[--C-:B------:R-:W-:Y:S02]  /*0530*/  @P1 IMAD.IADD R10, R11, 0x1, R12.reuse ;  /* 0x000000010b0a1824 */ /* 0x100fe400078e020c */
[----:B------:R-:W-:-:S07]  /*0540*/  @P1 IMAD.IADD R19, R13, 0x1, -R12 ;  /* 0x000000010d131824 */ /* 0x000fce00078e0a0c */
.L_x_4:
[----:B------:R-:W-:Y:S05]  /*0550*/  @!P0 BRA `(.L_x_5) ;  /* 0xfffffffc006c8947 */ /* 0x000fea000383ffff */
[----:B------:R-:W2:Y:S01]  /*0560*/  S2UR UR5, SR_CgaCtaId ;  /* 0x00000000000579c3 */ /* 0x000ea20000008800 */
[----:B------:R-:W-:Y:S01]  /*0570*/  UMOV UR4, 0x400 ;  /* 0x0000040000047882 */ /* 0x000fe20000000000 */
[C---:B------:R-:W-:Y:S02]  /*0580*/  ISETP.LE.AND P0, PT, R0.reuse, UR6, PT ;  /* 0x0000000600007c0c */ /* 0x040fe4000bf03270 */
[----:B------:R-:W-:-:S04]  /*0590*/  IADD3 R0, PT, PT, -R0, UR6, RZ ;  /* 0x0000000600007c10 */ /* 0x000fc8000fffe1ff */
[----:B-1----:R-:W1:Y:S01]  /*05a0*/  LDC R5, c[0x0][0x388] ;  /* 0x0000e200ff057b82 */ /* 0x002e620000000800 */
[----:B------:R-:W-:-:S07]  /*05b0*/  SEL R0, R0, RZ, P0 ;  /* 0x000000ff00007207 */ /* 0x000fce0000000000 */
[----:B------:R-:W3:Y:S01]  /*05c0*/  LDC R8, c[0x0][0x398] ;  /* 0x0000e600ff087b82 */ /* 0x000ee20000000800 */
[----:B--2---:R-:W-:-:S07]  /*05d0*/  ULEA UR4, UR5, UR4, 0x18 ;  /* 0x0000000405047291 */ /* 0x004fce000f8ec0ff */
[----:B----4-:R-:W2:Y:S01]  /*05e0*/  LDC.64 R2, c[0x0][0x380] ;  /* 0x0000e000ff027b82 */ /* 0x010ea20000000a00 */
[----:B------:R-:W4:Y:S01]  /*05f0*/  LDCU UR5, c[0x0][0x388] ;  /* 0x00007100ff0577ac */ /* 0x000f220008000800 */
[----:B------:R1:W-:Y:S06]  /*0600*/  STS [UR4], R10 ;  /* 0x0000000aff007988 */ /* 0x0003ec0008000804 */
[----:B0-----:R-:W0:Y:S01]  /*0610*/  LDC.64 R6, c[0x0][0x390] ;  /* 0x0000e400ff067b82 */ /* 0x001e220000000a00 */
[----:B----4-:R-:W-:-:S05]  /*0620*/  IMAD.U32 R16, RZ, RZ, UR5 ;  /* 0x00000005ff107e24 */ /* 0x010fca000f8e00ff */
[C---:B------:R-:W-:Y:S02]  /*0630*/  ISETP.LE.AND P1, PT, R16.reuse, UR6, PT ;  /* 0x0000000610007c0c */ /* 0x040fe4000bf23270 */
[C---:B------:R-:W-:Y:S02]  /*0640*/  IADD3 R9, PT, PT, -R16.reuse, UR6, RZ ;  /* 0x0000000610097c10 */ /* 0x040fe4000fffe1ff */
[----:B------:R-:W-:Y:S02]  /*0650*/  VIMNMX R16, PT, PT, R16, UR6, PT ;  /* 0x0000000610107c48 */ /* 0x000fe4000bfe0100 */
[----:B------:R-:W-:Y:S02]  /*0660*/  SEL R9, R9, RZ, P1 ;  /* 0x000000ff09097207 */ /* 0x000fe40000800000 */
[----:B-1----:R-:W-:-:S07]  /*0670*/  IADD3 R17, PT, PT, -R16, UR6, RZ ;  /* 0x0000000610117c10 */ /* 0x002fce000fffe1ff */
.L_x_8:
[----:B---3--:R-:W-:Y:S01]  /*0680*/  ISETP.GE.AND P0, PT, R17, R8, PT ;  /* 0x000000081100720c */ /* 0x008fe20003f06270 */
[----:B------:R-:W-:Y:S02]  /*0690*/  IMAD.MOV.U32 R11, RZ, RZ, R16 ;  /* 0x000000ffff0b7224 */ /* 0x000fe400078e0010 */
[----:B------:R-:W-:Y:S01]  /*06a0*/  IMAD.MOV.U32 R10, RZ, RZ, R17 ;  /* 0x000000ffff0a7224 */ /* 0x000fe200078e0011 */
[----:B------:R-:W-:-:S13]  /*06b0*/  ISETP.LT.OR P0, PT, R16, 0x1, P0 ;  /* 0x000000011000780c */ /* 0x000fda0000701670 */
[----:B------:R-:W-:Y:S05]  /*06c0*/  @P0 BRA `(.L_x_6) ;  /* 0x0000000000340947 */ /* 0x000fea0003800000 */
[----:B------:R-:W-:Y:S02]  /*06d0*/  VIADD R13, R16, 0xffffffff ;  /* 0xffffffff100d7836 */ /* 0x000fe40000000000 */
[----:B0-----:R-:W-:-:S04]  /*06e0*/  IMAD.WIDE R14, R17, 0x4, R6 ;  /* 0x00000004110e7825 */ /* 0x001fc800078e0206 */
[----:B--2---:R-:W-:Y:S02]  /*06f0*/  IMAD.WIDE.U32 R12, R13, 0x4, R2 ;  /* 0x000000040d0c7825 */ /* 0x004fe400078e0002 */
        /* <DEDUP_REMOVED lines=10> */
.L_x_6:
[----:B------:R-:W-:Y:S02]  /*07a0*/  ISETP.GE.AND P1, PT, R16, R5, PT ;  /* 0x000000051000720c */ /* 0x000fe40003f26270 */
[----:B------:R-:W-:Y:S02]  /*07b0*/  PLOP3.LUT P0, PT, PT, PT, PT, 0x80, 0x8 ;  /* 0x000000000008781c */ /* 0x000fe40003f0f070 */
[----:B------:R-:W-:-:S13]  /*07c0*/  ISETP.LT.OR P1, PT, R17, 0x1, P1 ;  /* 0x000000011100780c */ /* 0x000fda0000f21670 */
[----:B------:R-:W-:Y:S05]  /*07d0*/  @P1 BRA `(.L_x_7) ;  /* 0x0000000000381947 */ /* 0x000fea0003800000 */
[----:B------:R-:W-:Y:S02]  /*07e0*/  VIADD R13, R10, 0xffffffff ;  /* 0xffffffff0a0d7836 */ /* 0x000fe40000000000 */
[----:B--2---:R-:W-:-:S04]  /*07f0*/  IMAD.WIDE R14, R11, 0x4, R2 ;  /* 0x000000040b0e7825 */ /* 0x004fc800078e0202 */
[----:B0-----:R-:W-:Y:S02]  /*0800*/  IMAD.WIDE.U32 R12, R13, 0x4, R6 ;  /* 0x000000040d0c7825 */ /* 0x001fe400078e0006 */
[----:B------:R-:W2:Y:S04]  /*0810*/  LDG.E R15, desc[UR10][R14.64] ;  /* 0x0000000a0e0f7981 */ /* 0x000ea8000c1e1900 */
[----:B------:R-:W2:Y:S01]  /*0820*/  LDG.E R12, desc[UR10][R12.64] ;  /* 0x0000000a0c0c7981 */ /* 0x000ea2000c1e1900 */
[----:B------:R-:W-:Y:S01]  /*0830*/  IMAD.MOV.U32 R16, RZ, RZ, R11 ;  /* 0x000000ffff107224 */ /* 0x000fe200078e000b */
[----:B--2---:R-:W-:-:S13]  /*0840*/  ISETP.GE.AND P1, PT, R12, R15, PT ;  /* 0x0000000f0c00720c */ /* 0x004fda0003f26270 */
[----:B------:R-:W-:Y:S01]  /*0850*/  @P1 IADD3 R17, PT, PT, R10, 0x1, -R9 ;  /* 0x000000010a111810 */ /* 0x000fe20007ffe809 */
[----:B------:R-:W-:Y:S01]  /*0860*/  @P1 IMAD.MOV.U32 R0, RZ, RZ, R11 ;  /* 0x000000ffff001224 */ /* 0x000fe200078e000b */
[----:B------:R-:W-:Y:S02]  /*0870*/  @P1 PLOP3.LUT P0, PT, PT, PT, PT, 0x8, 0x80 ;  /* 0x000000000080181c */ /* 0x000fe40003f0e170 */
[----:B------:R-:W-:Y:S01]  /*0880*/  @P1 SHF.R.S32.HI R18, RZ, 0x1, R17 ;  /* 0x00000001ff121819 */ /* 0x000fe20000011411 */
[----:B------:R-:W-:-:S04]  /*0890*/  IMAD.MOV.U32 R17, RZ, RZ, R10 ;  /* 0x000000ffff117224 */ /* 0x000fc800078e000a */
[--C-:B------:R-:W-:Y:S02]  /*08a0*/  @P1 IMAD.IADD R16, R11, 0x1, R18.reuse ;  /* 0x000000010b101824 */ /* 0x100fe400078e0212 */
[----:B------:R-:W-:-:S07]  /*08b0*/  @P1 IMAD.IADD R17, R10, 0x1, -R18 ;  /* 0x000000010a111824 */ /* 0x000fce00078e0a12 */
.L_x_7:
[----:B------:R-:W-:Y:S05]  /*08c0*/  @!P0 BRA `(.L_x_8) ;  /* 0xfffffffc006c8947 */ /* 0x000fea000383ffff */
[----:B------:R-:W1:Y:S01]  /*08d0*/  S2UR UR5, SR_CgaCtaId ;  /* 0x00000000000579c3 */ /* 0x000e620000008800 */
[----:B------:R-:W-:Y:S02]  /*08e0*/  UMOV UR4, 0x400 ;  /* 0x0000040000047882 */ /* 0x000fe40000000000 */
[----:B-1----:R-:W-:-:S09]  /*08f0*/  ULEA UR4, UR5, UR4, 0x18 ;  /* 0x0000000405047291 */ /* 0x002fd2000f8ec0ff */
[----:B------:R1:W-:Y:S03]  /*0900*/  STS [UR4+0x4], R16 ;  /* 0x00000410ff007988 */ /* 0x0003e60008000804 */
.L_x_2:
[----:B------:R-:W-:Y:S05]  /*0910*/  BSYNC.RECONVERGENT B0 ;  /* 0x0000000000007941 */ /* 0x000fea0003800200 */
.L_x_1:
[----:B------:R-:W3:Y:S08]  /*0920*/  S2UR UR5, SR_CgaCtaId ;  /* 0x00000000000579c3 */ /* 0x000ef00000008800 */
[----:B------:R-:W-:Y:S01]  /*0930*/  BAR.SYNC.DEFER_BLOCKING 0x0 ;  /* 0x0000000000007b1d */ /* 0x000fe20000010000 */
[----:B------:R-:W-:-:S05]  /*0940*/  UIADD3 UR18, UPT, UPT, -UR13, UR6, URZ ;  /* 0x000000060d127290 */ /* 0x000fca000fffe1ff */
[----:B------:R-:W-:Y:S01]  /*0950*/  UMOV UR4, 0x400 ;  /* 0x0000040000047882 */ /* 0x000fe20000000000 */
[----:B------:R-:W-:Y:S01]  /*0960*/  I2FP.F32.S32 R0, UR18 ;  /* 0x0000001200007c45 */ /* 0x000fe20008201400 */
[----:B---3--:R-:W-:-:S09]  /*0970*/  ULEA UR4, UR5, UR4, 0x18 ;  /* 0x0000000405047291 */ /* 0x008fd2000f8ec0ff */
[----:B0-----:R-:W0:Y:S02]  /*0980*/  LDS.64 R6, [UR4] ;  /* 0x00000004ff067984 */ /* 0x001e240008000a00 */
[----:B------:R-:W2:Y:S02]  /*0990*/  LDCU UR4, c[0x0][0x3a8] ;  /* 0x00007500ff0477ac */ /* 0x000ea40008000800 */
[----:B--2---:R-:W-:-:S04]  /*09a0*/  I2FP.F32.S32 R3, UR4 ;  /* 0x0000000400037c45 */ /* 0x004fc80008201400 */
[----:B------:R-:W2:Y:S01]  /*09b0*/  MUFU.RCP R2, R3 ;  /* 0x0000000300027308 */ /* 0x000ea20000001000 */
[----:B------:R-:W-:Y:S07]  /*09c0*/  BAR.SYNC.DEFER_BLOCKING 0x0 ;  /* 0x0000000000007b1d */ /* 0x000fee0000010000 */
[----:B------:R-:W3:Y:S01]  /*09d0*/  FCHK P0, R0, R3 ;  /* 0x0000000300007302 */ /* 0x000ee20000000000 */
[----:B0-----:R-:W-:Y:S01]  /*09e0*/  R2UR UR8, R6 ;  /* 0x00000000060872ca */ /* 0x001fe200000e0000 */
[----:B--2---:R-:W-:Y:S01]  /*09f0*/  FFMA R5, -R3, R2, 1 ;  /* 0x3f80000003057423 */ /* 0x004fe20000000102 */
[----:B------:R-:W-:-:S03]  /*0a00*/  R2UR UR4, R7 ;  /* 0x00000000070472ca */ /* 0x000fc600000e0000 */
[----:B------:R-:W-:-:S04]  /*0a10*/  FFMA R5, R2, R5, R2 ;  /* 0x0000000502057223 */ /* 0x000fc80000000002 */
[----:B------:R-:W-:-:S04]  /*0a20*/  FFMA R2, R0, R5, RZ ;  /* 0x0000000500027223 */ /* 0x000fc800000000ff */
[----:B------:R-:W-:Y:S01]  /*0a30*/  UIADD3 UR9, UPT, UPT, UR13, -UR8, URZ ;  /* 0x800000080d097290 */ /* 0x000fe2000fffe0ff */
[----:B------:R-:W-:Y:S01]  /*0a40*/  FFMA R6, -R3, R2, R0 ;  /* 0x0000000203067223 */ /* 0x000fe20000000100 */
[----:B------:R-:W-:Y:S02]  /*0a50*/  UIADD3 UR14, UPT, UPT, -UR8, UR4, URZ ;  /* 0x00000004080e7290 */ /* 0x000fe4000fffe1ff */
[----:B------:R-:W-:Y:S01]  /*0a60*/  UIADD3 UR7, UPT, UPT, UR6, -UR9, -UR4 ;  /* 0x8000000906077290 */ /* 0x000fe2000fffe804 */
[----:B------:R-:W-:Y:S01]  /*0a70*/  FFMA R2, R5, R6, R2 ;  /* 0x0000000605027223 */ /* 0x000fe20000000002 */
[----:B---3--:R-:W-:Y:S10]  /*0a80*/  @!P0 BRA `(.L_x_9) ;  /* 0x00000000000c8947 */ /* 0x008ff40003800000 */
[----:B------:R-:W-:-:S07]  /*0a90*/  MOV R6, 0xab0 ;  /* 0x00000ab000067802 */ /* 0x000fce0000000f00 */
[----:B-1----:R-:W-:Y:S05]  /*0aa0*/  CALL.REL.NOINC `($__internal_0_$__cuda_sm3x_div_rn_noftz_f32_slowpath) ;  /* 0x0000002800a07944 */ /* 0x002fea0003c00000 */
[----:B------:R-:W-:-:S07]  /*0ab0*/  IMAD.MOV.U32 R2, RZ, RZ, R0 ;  /* 0x000000ffff027224 */ /* 0x000fce00078e0000 */
.L_x_9:
[----:B------:R-:W0:Y:S02]  /*0ac0*/  F2I.CEIL.NTZ R0, R2 ;  /* 0x0000000200007305 */ /* 0x000e24000020b100 */
[----:B0-----:R-:W-:-:S13]  /*0ad0*/  ISETP.GE.AND P0, PT, R0, 0x1, PT ;  /* 0x000000010000780c */ /* 0x001fda0003f06270 */
[----:B------:R-:W-:Y:S05]  /*0ae0*/  @!P0 EXIT ;  /* 0x000000000000894d */ /* 0x000fea0003800000 */
[----:B------:R-:W0:Y:S01]  /*0af0*/  S2UR UR5, SR_CgaCtaId ;  /* 0x00000000000579c3 */ /* 0x000e220000008800 */
[----:B------:R-:W2:Y:S01]  /*0b00*/  LDCU UR6, c[0x0][0x3a8] ;  /* 0x00007500ff0677ac */ /* 0x000ea20008000800 */
[C---:B------:R-:W-:Y:S02]  /*0b10*/  VIADD R2, R4.reuse, UR8 ;  /* 0x0000000804027c36 */ /* 0x040fe40008000000 */
[----:B------:R-:W-:Y:S01]  /*0b20*/  VIADD R3, R4, UR9 ;  /* 0x0000000904037c36 */ /* 0x000fe20008000000 */
[----:B------:R-:W3:Y:S01]  /*0b30*/  LDCU UR12, c[0x0][0x3a8] ;  /* 0x00007500ff0c77ac */ /* 0x000ee20008000800 */
[----:B------:R-:W-:Y:S01]  /*0b40*/  CS2R R4, SRZ ;  /* 0x0000000000047805 */ /* 0x000fe2000001ff00 */
[----:B-1----:R-:W-:Y:S01]  /*0b50*/  IMAD.MOV.U32 R16, RZ, RZ, RZ ;  /* 0x000000ffff107224 */ /* 0x002fe200078e00ff */
[----:B------:R-:W-:Y:S01]  /*0b60*/  UMOV UR4, 0x400 ;  /* 0x0000040000047882 */ /* 0x000fe20000000000 */
[----:B------:R-:W-:Y:S01]  /*0b70*/  IMAD.MOV.U32 R7, RZ, RZ, RZ ;  /* 0x000000ffff077224 */ /* 0x000fe200078e00ff */
[----:B------:R-:W1:Y:S01]  /*0b80*/  LDCU UR15, c[0x0][0x360] ;  /* 0x00006c00ff0f77ac */ /* 0x000e620008000800 */
[----:B---3--:R-:W-:Y:S01]  /*0b90*/  IMAD.U32 R15, RZ, RZ, UR12 ;  /* 0x0000000cff0f7e24 */ /* 0x008fe2000f8e00ff */
[----:B0-----:R-:W-:Y:S01]  /*0ba0*/  ULEA UR4, UR5, UR4, 0x18 ;  /* 0x0000000405047291 */ /* 0x001fe2000f8ec0ff */
[----:B------:R-:W-:Y:S01]  /*0bb0*/  IMAD.U32 R14, RZ, RZ, UR12 ;  /* 0x0000000cff0e7e24 */ /* 0x000fe2000f8e00ff */
[----:B--2---:R-:W-:-:S02]  /*0bc0*/  ULOP3.LUT UR5, URZ, UR6, URZ, 0x33, !UPT ;  /* 0x00000006ff057292 */ /* 0x004fc4000f8e33ff */
[----:B------:R-:W-:-:S03]  /*0bd0*/  ULEA UR6, UR6, UR4, 0x2 ;  /* 0x0000000406067291 */ /* 0x000fc6000f8e10ff */
[----:B------:R-:W-:Y:S01]  /*0be0*/  UMOV UR4, URZ ;  /* 0x000000ff00047c82 */ /* 0x000fe20008000000 */
[----:B------:R-:W-:Y:S01]  /*0bf0*/  IMAD.U32 R6, RZ, RZ, UR5 ;  /* 0x00000005ff067e24 */ /* 0x000fe2000f8e00ff */
[----:B-1----:R-:W-:-:S07]  /*0c00*/  UMOV UR5, URZ ;  /* 0x000000ff00057c82 */ /* 0x002fce0008000000 */
.L_x_54:
[----:B------:R-:W0:Y:S01]  /*0c10*/  S2R R18, SR_TID.X ;  /* 0x0000000000127919 */ /* 0x000e220000002100 */
[----:B------:R-:W-:Y:S01]  /*0c20*/  ISETP.GE.AND P0, PT, R14, 0x1, PT ;  /* 0x000000010e00780c */ /* 0x000fe20003f06270 */
[----:B-1----:R-:W1:Y:S01]  /*0c30*/  LDCU UR12, c[0x0][0x3a8] ;  /* 0x00007500ff0c77ac */ /* 0x002e620008000800 */
[----:B------:R-:W-:Y:S11]  /*0c40*/  BSSY.RECONVERGENT B0, `(.L_x_10) ;  /* 0x000002b000007945 */ /* 0x000ff60003800200 */
[----:B------:R-:W-:Y:S05]  /*0c50*/  @!P0 BRA `(.L_x_11) ;  /* 0x0000000000a48947 */ /* 0x000fea0003800000 */
[----:B------:R-:W2:Y:S01]  /*0c60*/  LDC.64 R8, c[0x0][0x380] ;  /* 0x0000e000ff087b82 */ /* 0x000ea20000000a00 */
[--C-:B------:R-:W-:Y:S02]  /*0c70*/  IMAD.MOV R17, RZ, RZ, -R7.reuse ;  /* 0x000000ffff117224 */ /* 0x100fe400078e0a07 */
[----:B------:R-:W-:Y:S02]  /*0c80*/  IMAD.IADD R20, R2, 0x1, R7 ;  /* 0x0000000102147824 */ /* 0x000fe400078e0207 */
[----:B------:R-:W-:Y:S01]  /*0c90*/  IMAD.MOV.U32 R19, RZ, RZ, RZ ;  /* 0x000000ffff137224 */ /* 0x000fe200078e00ff */
[----:B------:R-:W-:-:S07]  /*0ca0*/  VIADDMNMX.U32 R17, R17, UR14, R14, PT ;  /* 0x0000000e11117c46 */ /* 0x000fce000b80000e */
.L_x_14:
[----:B0-----:R-:W-:Y:S01]  /*0cb0*/  IMAD.IADD R22, R18, 0x1, R19 ;  /* 0x0000000112167824 */ /* 0x001fe200078e0213 */
[----:B------:R-:W-:Y:S04]  /*0cc0*/  BSSY.RECONVERGENT B1, `(.L_x_12) ;  /* 0x000001f000017945 */ /* 0x000fe80003800200 */
[----:B------:R-:W-:-:S13]  /*0cd0*/  ISETP.GE.U32.AND P0, PT, R22, R17, PT ;  /* 0x000000111600720c */ /* 0x000fda0003f06070 */
[----:B------:R-:W-:Y:S05]  /*0ce0*/  @P0 BRA `(.L_x_13) ;  /* 0x0000000000700947 */ /* 0x000fea0003800000 */
[----:B------:R-:W-:-:S04]  /*0cf0*/  IMAD.IADD R11, R20, 0x1, R19 ;  /* 0x00000001140b7824 */ /* 0x000fc800078e0213 */
[----:B--2---:R-:W-:-:S06]  /*0d00*/  IMAD.WIDE.U32 R10, R11, 0x4, R8 ;  /* 0x000000040b0a7825 */ /* 0x004fcc00078e0008 */
[----:B------:R0:W2:Y:S01]  /*0d10*/  LDG.E R10, desc[UR10][R10.64] ;  /* 0x0000000a0a0a7981 */ /* 0x0000a2000c1e1900 */
[----:B-1----:R-:W1:Y:S01]  /*0d20*/  I2F.U32.RP R6, UR12 ;  /* 0x0000000c00067d06 */ /* 0x002e620008209000 */
[----:B------:R-:W-:Y:S01]  /*0d30*/  IMAD.IADD R22, R22, 0x1, R5 ;  /* 0x0000000116167824 */ /* 0x000fe200078e0205 */
[----:B------:R-:W3:Y:S01]  /*0d40*/  S2UR UR9, SR_CgaCtaId ;  /* 0x00000000000979c3 */ /* 0x000ee20000008800 */
[----:B------:R-:W-:Y:S02]  /*0d50*/  ULOP3.LUT UR16, URZ, UR12, URZ, 0x33, !UPT ;  /* 0x0000000cff107292 */ /* 0x000fe4000f8e33ff */
[----:B------:R-:W-:Y:S01]  /*0d60*/  ISETP.NE.U32.AND P1, PT, RZ, UR12, PT ;  /* 0x0000000cff007c0c */ /* 0x000fe2000bf25070 */
[----:B------:R-:W-:Y:S02]  /*0d70*/  UMOV UR8, 0x400 ;  /* 0x0000040000087882 */ /* 0x000fe40000000000 */
[----:B-1----:R-:W1:Y:S01]  /*0d80*/  MUFU.RCP R6, R6 ;  /* 0x0000000600067308 */ /* 0x002e620000001000 */
[----:B---3--:R-:W-:Y:S01]  /*0d90*/  ULEA UR8, UR9, UR8, 0x18 ;  /* 0x0000000809087291 */ /* 0x008fe2000f8ec0ff */
[----:B-1----:R-:W-:-:S02]  /*0da0*/  VIADD R12, R6, 0xffffffe ;  /* 0x0ffffffe060c7836 */ /* 0x002fc40000000000 */
[----:B------:R-:W-:-:S04]  /*0db0*/  IMAD.U32 R6, RZ, RZ, UR16 ;  /* 0x00000010ff067e24 */ /* 0x000fc8000f8e00ff */
[----:B------:R1:W3:Y:S02]  /*0dc0*/  F2I.FTZ.U32.TRUNC.NTZ R13, R12 ;  /* 0x0000000c000d7305 */ /* 0x0002e4000021f000 */
[----:B-1----:R-:W-:Y:S02]  /*0dd0*/  IMAD.MOV.U32 R12, RZ, RZ, RZ ;  /* 0x000000ffff0c7224 */ /* 0x002fe400078e00ff */
[----:B---3--:R-:W-:-:S04]  /*0de0*/  IMAD.MOV R21, RZ, RZ, -R13 ;  /* 0x000000ffff157224 */ /* 0x008fc800078e0a0d */
[----:B------:R-:W-:-:S04]  /*0df0*/  IMAD R21, R21, UR12, RZ ;  /* 0x0000000c15157c24 */ /* 0x000fc8000f8e02ff */
[----:B------:R-:W-:-:S06]  /*0e00*/  IMAD.HI.U32 R13, R13, R21, R12 ;  /* 0x000000150d0d7227 */ /* 0x000fcc00078e000c */
[----:B------:R-:W-:-:S04]  /*0e10*/  IMAD.HI.U32 R13, R13, R22, RZ ;  /* 0x000000160d0d7227 */ /* 0x000fc800078e00ff */
[----:B------:R-:W-:-:S04]  /*0e20*/  IMAD.MOV R13, RZ, RZ, -R13 ;  /* 0x000000ffff0d7224 */ /* 0x000fc800078e0a0d */
[----:B0-----:R-:W-:-:S05]  /*0e30*/  IMAD R11, R13, UR12, R22 ;  /* 0x0000000c0d0b7c24 */ /* 0x001fca000f8e0216 */
[----:B------:R-:W-:-:S13]  /*0e40*/  ISETP.GE.U32.AND P0, PT, R11, UR12, PT ;  /* 0x0000000c0b007c0c */ /* 0x000fda000bf06070 */
[----:B------:R-:W-:-:S05]  /*0e50*/  @P0 VIADD R11, R11, -UR12 ;  /* 0x8000000c0b0b0c36 */ /* 0x000fca0008000000 */
[----:B------:R-:W-:-:S13]  /*0e60*/  ISETP.GE.U32.AND P0, PT, R11, UR12, PT ;  /* 0x0000000c0b007c0c */ /* 0x000fda000bf06070 */
[----:B------:R-:W-:-:S05]  /*0e70*/  @P0 VIADD R11, R11, -UR12 ;  /* 0x8000000c0b0b0c36 */ /* 0x000fca0008000000 */
[----:B------:R-:W-:-:S04]  /*0e80*/  SEL R11, R6, R11, !P1 ;  /* 0x0000000b060b7207 */ /* 0x000fc80004800000 */
[----:B------:R-:W-:-:S05]  /*0e90*/  LEA R11, R11, UR8, 0x2 ;  /* 0x000000080b0b7c11 */ /* 0x000fca000f8e10ff */
[----:B--2---:R0:W-:Y:S02]  /*0ea0*/  STS [R11], R10 ;  /* 0x0000000a0b007388 */ /* 0x0041e40000000800 */
.L_x_13:
[----:B-1----:R-:W-:Y:S05]  /*0eb0*/  BSYNC.RECONVERGENT B1 ;  /* 0x0000000000017941 */ /* 0x002fea0003800200 */
.L_x_12:
[----:B------:R-:W-:-:S05]  /*0ec0*/  VIADD R19, R19, UR15 ;  /* 0x0000000f13137c36 */ /* 0x000fca0008000000 */
[----:B------:R-:W-:-:S13]  /*0ed0*/  ISETP.GE.AND P0, PT, R19, R14, PT ;  /* 0x0000000e1300720c */ /* 0x000fda0003f06270 */
[----:B------:R-:W-:Y:S05]  /*0ee0*/  @!P0 BRA `(.L_x_14) ;  /* 0xfffffffc00708947 */ /* 0x000fea000383ffff */
.L_x_11:
[----:B-1----:R-:W-:Y:S05]  /*0ef0*/  BSYNC.RECONVERGENT B0 ;  /* 0x0000000000007941 */ /* 0x002fea0003800200 */
.L_x_10:
[----:B------:R-:W-:Y:S01]  /*0f00*/  ISETP.GE.AND P0, PT, R15, 0x1, PT ;  /* 0x000000010f00780c */ /* 0x000fe20003f06270 */
[----:B------:R-:W1:Y:S01]  /*0f10*/  LDCU UR8, c[0x0][0x3a8] ;  /* 0x00007500ff0877ac */ /* 0x000e620008000800 */
[----:B------:R-:W-:Y:S11]  /*0f20*/  BSSY.RECONVERGENT B0, `(.L_x_15) ;  /* 0x0000028000007945 */ /* 0x000ff60003800200 */
[----:B------:R-:W-:Y:S05]  /*0f30*/  @!P0 BRA `(.L_x_16) ;  /* 0x0000000000988947 */ /* 0x000fea0003800000 */
[----:B--2---:R-:W2:Y:S01]  /*0f40*/  LDC.64 R8, c[0x0][0x390] ;  /* 0x0000e400ff087b82 */ /* 0x004ea20000000a00 */
[--C-:B0-----:R-:W-:Y:S02]  /*0f50*/  IMAD.MOV R10, RZ, RZ, -R16.reuse ;  /* 0x000000ffff0a7224 */ /* 0x101fe400078e0a10 */
[----:B------:R-:W-:Y:S02]  /*0f60*/  IMAD.IADD R14, R3, 0x1, R16 ;  /* 0x00000001030e7824 */ /* 0x000fe400078e0210 */
[----:B------:R-:W-:Y:S01]  /*0f70*/  IMAD.MOV.U32 R17, RZ, RZ, RZ ;  /* 0x000000ffff117224 */ /* 0x000fe200078e00ff */
[----:B------:R-:W-:-:S07]  /*0f80*/  VIADDMNMX.U32 R19, R10, UR7, R15, PT ;  /* 0x000000070a137c46 */ /* 0x000fce000b80000f */
.L_x_19:
[----:B------:R-:W-:Y:S01]  /*0f90*/  IMAD.IADD R20, R18, 0x1, R17 ;  /* 0x0000000112147824 */ /* 0x000fe200078e0211 */
[----:B------:R-:W-:Y:S04]  /*0fa0*/  BSSY.RECONVERGENT B1, `(.L_x_17) ;  /* 0x000001c000017945 */ /* 0x000fe80003800200 */
[----:B------:R-:W-:-:S13]  /*0fb0*/  ISETP.GE.U32.AND P0, PT, R20, R19, PT ;  /* 0x000000131400720c */ /* 0x000fda0003f06070 */
[----:B0-----:R-:W-:Y:S05]  /*0fc0*/  @P0 BRA `(.L_x_18) ;  /* 0x0000000000640947 */ /* 0x001fea0003800000 */
[----:B------:R-:W-:-:S04]  /*0fd0*/  IMAD.IADD R13, R14, 0x1, R17 ;  /* 0x000000010e0d7824 */ /* 0x000fc800078e0211 */
[----:B--2---:R-:W-:-:S06]  /*0fe0*/  IMAD.WIDE.U32 R12, R13, 0x4, R8 ;  /* 0x000000040d0c7825 */ /* 0x004fcc00078e0008 */
[----:B------:R-:W2:Y:S01]  /*0ff0*/  LDG.E R12, desc[UR10][R12.64] ;  /* 0x0000000a0c0c7981 */ /* 0x000ea2000c1e1900 */
[----:B-1----:R-:W0:Y:S01]  /*1000*/  I2F.U32.RP R21, UR8 ;  /* 0x0000000800157d06 */ /* 0x002e220008209000 */
[----:B------:R-:W-:Y:S01]  /*1010*/  IMAD.MOV.U32 R10, RZ, RZ, RZ ;  /* 0x000000ffff0a7224 */ /* 0x000fe200078e00ff */
[----:B------:R-:W-:Y:S01]  /*1020*/  ULOP3.LUT UR9, URZ, UR8, URZ, 0x33, !UPT ;  /* 0x00000008ff097292 */ /* 0x000fe2000f8e33ff */
[----:B------:R-:W-:Y:S01]  /*1030*/  IMAD.IADD R6, R20, 0x1, R4 ;  /* 0x0000000114067824 */ /* 0x000fe200078e0204 */
[----:B------:R-:W-:-:S04]  /*1040*/  ISETP.NE.U32.AND P1, PT, RZ, UR8, PT ;  /* 0x00000008ff007c0c */ /* 0x000fc8000bf25070 */
[----:B0-----:R-:W0:Y:S02]  /*1050*/  MUFU.RCP R21, R21 ;  /* 0x0000001500157308 */ /* 0x001e240000001000 */
[----:B0-----:R-:W-:-:S06]  /*1060*/  VIADD R22, R21, 0xffffffe ;  /* 0x0ffffffe15167836 */ /* 0x001fcc0000000000 */
[----:B------:R-:W0:Y:S02]  /*1070*/  F2I.FTZ.U32.TRUNC.NTZ R11, R22 ;  /* 0x00000016000b7305 */ /* 0x000e24000021f000 */
[----:B0-----:R-:W-:-:S04]  /*1080*/  IMAD.MOV R23, RZ, RZ, -R11 ;  /* 0x000000ffff177224 */ /* 0x001fc800078e0a0b */
[----:B------:R-:W-:-:S04]  /*1090*/  IMAD R23, R23, UR8, RZ ;  /* 0x0000000817177c24 */ /* 0x000fc8000f8e02ff */
[----:B------:R-:W-:-:S06]  /*10a0*/  IMAD.HI.U32 R23, R11, R23, R10 ;  /* 0x000000170b177227 */ /* 0x000fcc00078e000a */
[----:B------:R-:W-:-:S04]  /*10b0*/  IMAD.HI.U32 R10, R23, R6, RZ ;  /* 0x00000006170a7227 */ /* 0x000fc800078e00ff */
[----:B------:R-:W-:-:S04]  /*10c0*/  IMAD.MOV R11, RZ, RZ, -R10 ;  /* 0x000000ffff0b7224 */ /* 0x000fc800078e0a0a */
[----:B------:R-:W-:Y:S02]  /*10d0*/  IMAD R11, R11, UR8, R6 ;  /* 0x000000080b0b7c24 */ /* 0x000fe4000f8e0206 */
[----:B------:R-:W-:-:S03]  /*10e0*/  IMAD.U32 R6, RZ, RZ, UR9 ;  /* 0x00000009ff067e24 */ /* 0x000fc6000f8e00ff */
[----:B------:R-:W-:-:S13]  /*10f0*/  ISETP.GE.U32.AND P0, PT, R11, UR8, PT ;  /* 0x000000080b007c0c */ /* 0x000fda000bf06070 */
[----:B------:R-:W-:-:S05]  /*1100*/  @P0 VIADD R11, R11, -UR8 ;  /* 0x800000080b0b0c36 */ /* 0x000fca0008000000 */
[----:B------:R-:W-:-:S13]  /*1110*/  ISETP.GE.U32.AND P0, PT, R11, UR8, PT ;  /* 0x000000080b007c0c */ /* 0x000fda000bf06070 */
[----:B------:R-:W-:-:S05]  /*1120*/  @P0 VIADD R11, R11, -UR8 ;  /* 0x800000080b0b0c36 */ /* 0x000fca0008000000 */
[----:B------:R-:W-:-:S04]  /*1130*/  SEL R11, R6, R11, !P1 ;  /* 0x0000000b060b7207 */ /* 0x000fc80004800000 */
[----:B------:R-:W-:-:S05]  /*1140*/  LEA R11, R11, UR6, 0x2 ;  /* 0x000000060b0b7c11 */ /* 0x000fca000f8e10ff */
[----:B--2---:R0:W-:Y:S02]  /*1150*/  STS [R11], R12 ;  /* 0x0000000c0b007388 */ /* 0x0041e40000000800 */
.L_x_18:
[----:B-1----:R-:W-:Y:S05]  /*1160*/  BSYNC.RECONVERGENT B1 ;  /* 0x0000000000017941 */ /* 0x002fea0003800200 */
.L_x_17:
[----:B------:R-:W-:-:S05]  /*1170*/  VIADD R17, R17, UR15 ;  /* 0x0000000f11117c36 */ /* 0x000fca0008000000 */
[----:B------:R-:W-:-:S13]  /*1180*/  ISETP.GE.AND P0, PT, R17, R15, PT ;  /* 0x0000000f1100720c */ /* 0x000fda0003f06270 */
[----:B------:R-:W-:Y:S05]  /*1190*/  @!P0 BRA `(.L_x_19) ;  /* 0xfffffffc007c8947 */ /* 0x000fea000383ffff */
.L_x_16:
[----:B-1----:R-:W-:Y:S05]  /*11a0*/  BSYNC.RECONVERGENT B0 ;  /* 0x0000000000007941 */ /* 0x002fea0003800200 */
.L_x_15:
[----:B0-----:R-:W0:Y:S01]  /*11b0*/  I2F.U32.RP R10, UR15 ;  /* 0x0000000f000a7d06 */ /* 0x001e220008209000 */
[----:B------:R-:W1:Y:S08]  /*11c0*/  LDC R12, c[0x0][0x3a8] ;  /* 0x0000ea00ff0c7b82 */ /* 0x000e700000000800 */
[----:B------:R-:W-:Y:S01]  /*11d0*/  BAR.SYNC.DEFER_BLOCKING 0x0 ;  /* 0x0000000000007b1d */ /* 0x000fe20000010000 */
[----:B------:R-:W-:Y:S01]  /*11e0*/  ISETP.NE.U32.AND P2, PT, RZ, UR15, PT ;  /* 0x0000000fff007c0c */ /* 0x000fe2000bf45070 */
[----:B------:R-:W-:Y:S01]  /*11f0*/  UIADD3 UR8, UPT, UPT, UR18, -UR4, URZ ;  /* 0x8000000412087290 */ /* 0x000fe2000fffe0ff */
[----:B------:R-:W-:-:S03]  /*1200*/  IMAD.MOV R13, RZ, RZ, -R16 ;  /* 0x000000ffff0d7224 */ /* 0x000fc600078e0a10 */
[----:B------:R-:W-:Y:S01]  /*1210*/  BSSY.RECONVERGENT B1, `(.L_x_20) ;  /* 0x000005f000017945 */ /* 0x000fe20003800200 */
[----:B0-----:R-:W2:Y:S02]  /*1220*/  MUFU.RCP R10, R10 ;  /* 0x0000000a000a7308 */ /* 0x001ea40000001000 */
[----:B--2---:R-:W-:Y:S02]  /*1230*/  VIADD R8, R10, 0xffffffe ;  /* 0x0ffffffe0a087836 */ /* 0x004fe40000000000 */
[----:B------:R-:W0:Y:S04]  /*1240*/  LDC R10, c[0x0][0x3a8] ;  /* 0x0000ea00ff0a7b82 */ /* 0x000e280000000800 */
[----:B------:R2:W3:Y:S02]  /*1250*/  F2I.FTZ.U32.TRUNC.NTZ R9, R8 ;  /* 0x0000000800097305 */ /* 0x0004e4000021f000 */
[----:B--2---:R-:W-:-:S02]  /*1260*/  IMAD.MOV.U32 R8, RZ, RZ, RZ ;  /* 0x000000ffff087224 */ /* 0x004fc400078e00ff */
[----:B---3--:R-:W-:-:S04]  /*1270*/  IMAD.MOV R11, RZ, RZ, -R9 ;  /* 0x000000ffff0b7224 */ /* 0x008fc800078e0a09 */
[----:B------:R-:W-:-:S04]  /*1280*/  IMAD R11, R11, UR15, RZ ;  /* 0x0000000f0b0b7c24 */ /* 0x000fc8000f8e02ff */
[----:B------:R-:W-:Y:S01]  /*1290*/  IMAD.HI.U32 R9, R9, R11, R8 ;  /* 0x0000000b09097227 */ /* 0x000fe200078e0008 */
[----:B-1----:R-:W-:-:S05]  /*12a0*/  VIADDMNMX R8, R13, UR7, R12, PT ;  /* 0x000000070d087c46 */ /* 0x002fca000b80010c */
[----:B------:R-:W-:-:S04]  /*12b0*/  IMAD.HI.U32 R11, R9, R12, RZ ;  /* 0x0000000c090b7227 */ /* 0x000fc800078e00ff */
[----:B------:R-:W-:-:S04]  /*12c0*/  IMAD.MOV R9, RZ, RZ, -R11 ;  /* 0x000000ffff097224 */ /* 0x000fc800078e0a0b */
[----:B------:R-:W-:-:S05]  /*12d0*/  IMAD R9, R9, UR15, R12 ;  /* 0x0000000f09097c24 */ /* 0x000fca000f8e020c */
[----:B------:R-:W-:-:S13]  /*12e0*/  ISETP.GE.U32.AND P0, PT, R9, UR15, PT ;  /* 0x0000000f09007c0c */ /* 0x000fda000bf06070 */
[----:B------:R-:W-:Y:S02]  /*12f0*/  @P0 VIADD R9, R9, -UR15 ;  /* 0x8000000f09090c36 */ /* 0x000fe40008000000 */
[----:B------:R-:W-:-:S03]  /*1300*/  @P0 VIADD R11, R11, 0x1 ;  /* 0x000000010b0b0836 */ /* 0x000fc60000000000 */
[----:B------:R-:W-:Y:S01]  /*1310*/  ISETP.GE.U32.AND P1, PT, R9, UR15, PT ;  /* 0x0000000f09007c0c */ /* 0x000fe2000bf26070 */
[----:B------:R-:W-:-:S05]  /*1320*/  IMAD.MOV R9, RZ, RZ, -R7 ;  /* 0x000000ffff097224 */ /* 0x000fca00078e0a07 */
[----:B------:R-:W-:-:S07]  /*1330*/  VIADDMNMX R9, R9, UR14, R12, PT ;  /* 0x0000000e09097c46 */ /* 0x000fce000b80010c */
[----:B------:R-:W-:Y:S01]  /*1340*/  @P1 VIADD R11, R11, 0x1 ;  /* 0x000000010b0b1836 */ /* 0x000fe20000000000 */
[----:B------:R-:W-:-:S05]  /*1350*/  @!P2 LOP3.LUT R11, RZ, UR15, RZ, 0x33, !PT ;  /* 0x0000000fff0bac12 */ /* 0x000fca000f8e33ff */
[----:B------:R-:W-:-:S05]  /*1360*/  IMAD R18, R11, R18, RZ ;  /* 0x000000120b127224 */ /* 0x000fca00078e02ff */
[C---:B------:R-:W-:Y:S02]  /*1370*/  VIMNMX R21, PT, PT, R18.reuse, UR8, PT ;  /* 0x0000000812157c48 */ /* 0x040fe4000bfe0100 */
[----:B------:R-:W-:Y:S02]  /*1380*/  VIADDMNMX R11, R18, R11, UR8, PT ;  /* 0x00000008120b7e46 */ /* 0x000fe4000b80010b */
[CC--:B------:R-:W-:Y:S01]  /*1390*/  VIMNMX R16, PT, PT, R21.reuse, R9.reuse, PT ;  /* 0x0000000915107248 */ /* 0x0c0fe20003fe0100 */
[C---:B------:R-:W-:Y:S01]  /*13a0*/  IMAD.IADD R13, R21.reuse, 0x1, -R8 ;  /* 0x00000001150d7824 */ /* 0x040fe200078e0a08 */
[C---:B------:R-:W-:Y:S01]  /*13b0*/  ISETP.GE.AND P0, PT, R21.reuse, R8, PT ;  /* 0x000000081500720c */ /* 0x040fe20003f06270 */
[C---:B------:R-:W-:Y:S01]  /*13c0*/  IMAD.IADD R12, R21.reuse, 0x1, -R9 ;  /* 0x00000001150c7824 */ /* 0x040fe200078e0a09 */
[C---:B------:R-:W-:Y:S01]  /*13d0*/  ISETP.GE.AND P1, PT, R21.reuse, R9, PT ;  /* 0x000000091500720c */ /* 0x040fe20003f26270 */
[----:B------:R-:W-:Y:S01]  /*13e0*/  IMAD.IADD R15, R21, 0x1, -R16 ;  /* 0x00000001150f7824 */ /* 0x000fe200078e0a10 */
[----:B------:R-:W-:-:S02]  /*13f0*/  SEL R13, R13, RZ, P0 ;  /* 0x000000ff0d0d7207 */ /* 0x000fc40000000000 */
[----:B0-----:R-:W-:-:S09]  /*1400*/  SEL R12, R12, RZ, P1 ;  /* 0x000000ff0c0c7207 */ /* 0x001fd20000800000 */
.L_x_25:
[----:B------:R-:W-:Y:S01]  /*1410*/  ISETP.GE.AND P0, PT, R15, R8, PT ;  /* 0x000000080f00720c */ /* 0x000fe20003f06270 */
[----:B------:R-:W-:Y:S04]  /*1420*/  BSSY.RECONVERGENT B2, `(.L_x_21) ;  /* 0x000003c000027945 */ /* 0x000fe80003800200 */
[----:B------:R-:W-:Y:S01]  /*1430*/  BSSY.RELIABLE B0, `(.L_x_22) ;  /* 0x0000022000007945 */ /* 0x000fe20003800100 */
[----:B------:R-:W-:Y:S01]  /*1440*/  IMAD.MOV.U32 R14, RZ, RZ, R16 ;  /* 0x000000ffff0e7224 */ /* 0x000fe200078e0010 */
[----:B------:R-:W-:Y:S01]  /*1450*/  ISETP.LT.OR P0, PT, R16, 0x1, P0 ;  /* 0x000000011000780c */ /* 0x000fe20000701670 */
[----:B------:R-:W-:-:S12]  /*1460*/  IMAD.MOV.U32 R17, RZ, RZ, R15 ;  /* 0x000000ffff117224 */ /* 0x000fd800078e000f */
[----:B------:R-:W-:Y:S05]  /*1470*/  @P0 BRA `(.L_x_23) ;  /* 0x0000000000600947 */ /* 0x000fea0003800000 */
[----:B------:R-:W0:Y:S01]  /*1480*/  S2UR UR9, SR_CgaCtaId ;  /* 0x00000000000979c3 */ /* 0x000e220000008800 */
[----:B------:R-:W-:Y:S01]  /*1490*/  IMAD.IADD R19, R16, 0x1, R5 ;  /* 0x0000000110137824 */ /* 0x000fe200078e0205 */
[----:B------:R-:W-:Y:S01]  /*14a0*/  UMOV UR8, 0x400 ;  /* 0x0000040000087882 */ /* 0x000fe20000000000 */
[----:B------:R-:W-:-:S03]  /*14b0*/  IMAD.IADD R23, R15, 0x1, R4 ;  /* 0x000000010f177824 */ /* 0x000fc600078e0204 */
[-C--:B------:R-:W-:Y:S02]  /*14c0*/  ISETP.GT.AND P0, PT, R19, R10.reuse, PT ;  /* 0x0000000a1300720c */ /* 0x080fe40003f04270 */
[----:B------:R-:W-:Y:S02]  /*14d0*/  ISETP.GE.AND P1, PT, R23, R10, PT ;  /* 0x0000000a1700720c */ /* 0x000fe40003f26270 */
[----:B------:R-:W-:Y:S02]  /*14e0*/  SEL R20, R6, 0xffffffff, P0 ;  /* 0xffffffff06147807 */ /* 0x000fe40000000000 */
[----:B------:R-:W-:-:S03]  /*14f0*/  SEL R22, R10, RZ, P1 ;  /* 0x000000ff0a167207 */ /* 0x000fc60000800000 */
[----:B------:R-:W-:Y:S02]  /*1500*/  IMAD.IADD R20, R19, 0x1, R20 ;  /* 0x0000000113147824 */ /* 0x000fe400078e0214 */
[----:B------:R-:W-:-:S05]  /*1510*/  IMAD.IADD R22, R23, 0x1, -R22 ;  /* 0x0000000117167824 */ /* 0x000fca00078e0a16 */
[----:B------:R-:W-:Y:S01]  /*1520*/  LEA R22, R22, UR6, 0x2 ;  /* 0x0000000616167c11 */ /* 0x000fe2000f8e10ff */
[----:B0-----:R-:W-:-:S04]  /*1530*/  ULEA UR8, UR9, UR8, 0x18 ;  /* 0x0000000809087291 */ /* 0x001fc8000f8ec0ff */
[----:B------:R-:W-:Y:S02]  /*1540*/  LDS R19, [R22] ;  /* 0x0000000016137984 */ /* 0x000fe40000000800 */
[----:B------:R-:W-:-:S06]  /*1550*/  LEA R20, R20, UR8, 0x2 ;  /* 0x0000000814147c11 */ /* 0x000fcc000f8e10ff */
[----:B------:R-:W0:Y:S02]  /*1560*/  LDS R20, [R20] ;  /* 0x0000000014147984 */ /* 0x000e240000000800 */
[----:B0-----:R-:W-:-:S13]  /*1570*/  ISETP.GT.AND P1, PT, R20, R19, PT ;  /* 0x000000131400720c */ /* 0x001fda0003f24270 */
[----:B------:R-:W-:Y:S01]  /*1580*/  @P1 IADD3 R19, PT, PT, R16, 0x1, -R13 ;  /* 0x0000000110131810 */ /* 0x000fe20007ffe80d */
[----:B------:R-:W-:Y:S05]  /*1590*/  @P1 BREAK.RELIABLE B0 ;  /* 0x0000000000001942 */ /* 0x000fea0003800100 */
[----:B------:R-:W-:Y:S01]  /*15a0*/  @P1 SHF.R.S32.HI R19, RZ, 0x1, R19 ;  /* 0x00000001ff131819 */ /* 0x000fe20000011413 */
[----:B------:R-:W-:Y:S01]  /*15b0*/  @P1 IMAD.MOV.U32 R12, RZ, RZ, R17 ;  /* 0x000000ffff0c1224 */ /* 0x000fe200078e0011 */
[----:B------:R-:W-:-:S03]  /*15c0*/  @P1 PLOP3.LUT P0, PT, PT, PT, PT, 0x8, 0x80 ;  /* 0x000000000080181c */ /* 0x000fc60003f0e170 */
[--C-:B------:R-:W-:Y:S02]  /*15d0*/  @P1 IMAD.IADD R15, R15, 0x1, R19.reuse ;  /* 0x000000010f0f1824 */ /* 0x100fe400078e0213 */
[----:B------:R-:W-:Y:S01]  /*15e0*/  @P1 IMAD.IADD R16, R16, 0x1, -R19 ;  /* 0x0000000110101824 */ /* 0x000fe200078e0a13 */
[----:B------:R-:W-:Y:S07]  /*15f0*/  @P1 BRA `(.L_x_24) ;  /* 0x0000000000781947 */ /* 0x000fee0003800000 */
.L_x_23:
[----:B------:R-:W-:Y:S02]  /*1600*/  ISETP.GE.AND P1, PT, R16, R9, PT ;  /* 0x000000091000720c */ /* 0x000fe40003f26270 */
[----:B------:R-:W-:Y:S02]  /*1610*/  PLOP3.LUT P0, PT, PT, PT, PT, 0x80, 0x8 ;  /* 0x000000000008781c */ /* 0x000fe40003f0f070 */
[----:B------:R-:W-:-:S13]  /*1620*/  ISETP.LT.OR P1, PT, R15, 0x1, P1 ;  /* 0x000000010f00780c */ /* 0x000fda0000f21670 */
[----:B------:R-:W-:Y:S05]  /*1630*/  @P1 BREAK.RELIABLE B0 ;  /* 0x0000000000001942 */ /* 0x000fea0003800100 */
[----:B------:R-:W-:Y:S05]  /*1640*/  @P1 BRA `(.L_x_24) ;  /* 0x0000000000641947 */ /* 0x000fea0003800000 */
[----:B------:R-:W-:Y:S05]  /*1650*/  BSYNC.RELIABLE B0 ;  /* 0x0000000000007941 */ /* 0x000fea0003800100 */
.L_x_22:
        /* <DEDUP_REMOVED lines=9> */
[----:B------:R-:W-:-:S03]  /*16f0*/  IMAD.IADD R20, R19, 0x1, -R20 ;  /* 0x0000000113147824 */ /* 0x000fc600078e0a14 */
[----:B------:R-:W-:Y:S01]  /*1700*/  LEA R19, R16, UR6, 0x2 ;  /* 0x0000000610137c11 */ /* 0x000fe2000f8e10ff */
[----:B------:R-:W-:Y:S01]  /*1710*/  IMAD.MOV.U32 R16, RZ, RZ, R14 ;  /* 0x000000ffff107224 */ /* 0x000fe200078e000e */
[----:B0-----:R-:W-:-:S04]  /*1720*/  ULEA UR8, UR9, UR8, 0x18 ;  /* 0x0000000809087291 */ /* 0x001fc8000f8ec0ff */
[----:B------:R-:W-:Y:S02]  /*1730*/  LDS R19, [R19] ;  /* 0x0000000013137984 */ /* 0x000fe40000000800 */
[----:B------:R-:W-:-:S06]  /*1740*/  LEA R20, R20, UR8, 0x2 ;  /* 0x0000000814147c11 */ /* 0x000fcc000f8e10ff */
[----:B------:R-:W0:Y:S02]  /*1750*/  LDS R20, [R20] ;  /* 0x0000000014147984 */ /* 0x000e240000000800 */
[----:B0-----:R-:W-:-:S13]  /*1760*/  ISETP.GE.AND P1, PT, R19, R20, PT ;  /* 0x000000141300720c */ /* 0x001fda0003f26270 */
[----:B------:R-:W-:Y:S01]  /*1770*/  @P1 IADD3 R15, PT, PT, R17, 0x1, -R12 ;  /* 0x00000001110f1810 */ /* 0x000fe20007ffe80c */
[----:B------:R-:W-:Y:S01]  /*1780*/  @P1 IMAD.MOV.U32 R13, RZ, RZ, R14 ;  /* 0x000000ffff0d1224 */ /* 0x000fe200078e000e */
[----:B------:R-:W-:Y:S02]  /*1790*/  @P1 PLOP3.LUT P0, PT, PT, PT, PT, 0x8, 0x80 ;  /* 0x000000000080181c */ /* 0x000fe40003f0e170 */
[----:B------:R-:W-:Y:S01]  /*17a0*/  @P1 SHF.R.S32.HI R22, RZ, 0x1, R15 ;  /* 0x00000001ff161819 */ /* 0x000fe2000001140f */
[----:B------:R-:W-:-:S04]  /*17b0*/  IMAD.MOV.U32 R15, RZ, RZ, R17 ;  /* 0x000000ffff0f7224 */ /* 0x000fc800078e0011 */
[--C-:B------:R-:W-:Y:S02]  /*17c0*/  @P1 IMAD.IADD R16, R14, 0x1, R22.reuse ;  /* 0x000000010e101824 */ /* 0x100fe400078e0216 */
[----:B------:R-:W-:-:S07]  /*17d0*/  @P1 IMAD.IADD R15, R17, 0x1, -R22 ;  /* 0x00000001110f1824 */ /* 0x000fce00078e0a16 */
.L_x_24:
[----:B------:R-:W-:Y:S05]  /*17e0*/  BSYNC.RECONVERGENT B2 ;  /* 0x0000000000027941 */ /* 0x000fea0003800200 */
.L_x_21:
[----:B------:R-:W-:Y:S05]  /*17f0*/  @!P0 BRA `(.L_x_25) ;  /* 0xfffffffc00048947 */ /* 0x000fea000383ffff */
[----:B------:R-:W-:Y:S05]  /*1800*/  BSYNC.RECONVERGENT B1 ;  /* 0x0000000000017941 */ /* 0x000fea0003800200 */
.L_x_20:
[----:B------:R-:W-:Y:S05]  /*1810*/  WARPSYNC.ALL ;  /* 0x0000000000007948 */ /* 0x000fea0003800000 */
[C---:B------:R-:W-:Y:S01]  /*1820*/  IMAD.IADD R13, R11.reuse, 0x1, -R8 ;  /* 0x000000010b0d7824 */ /* 0x040fe200078e0a08 */
[CC--:B------:R-:W-:Y:S01]  /*1830*/  VIMNMX R20, PT, PT, R11.reuse, R9.reuse, PT ;  /* 0x000000090b147248 */ /* 0x0c0fe20003fe0100 */
[C---:B------:R-:W-:Y:S01]  /*1840*/  IMAD.IADD R10, R11.reuse, 0x1, -R9 ;  /* 0x000000010b0a7824 */ /* 0x040fe200078e0a09 */
[C---:B------:R-:W-:Y:S01]  /*1850*/  ISETP.GE.AND P0, PT, R11.reuse, R8, PT ;  /* 0x000000080b00720c */ /* 0x040fe20003f06270 */
[----:B------:R-:W-:Y:S01]  /*1860*/  BSSY.RECONVERGENT B2, `(.L_x_26) ;  /* 0x0000046000027945 */ /* 0x000fe20003800200 */
[C---:B------:R-:W-:Y:S01]  /*1870*/  ISETP.GE.AND P1, PT, R11.reuse, R9, PT ;  /* 0x000000090b00720c */ /* 0x040fe20003f26270 */
[----:B------:R-:W-:Y:S01]  /*1880*/  IMAD.IADD R15, R11, 0x1, -R20 ;  /* 0x000000010b0f7824 */ /* 0x000fe200078e0a14 */
[----:B------:R-:W-:-:S02]  /*1890*/  SEL R13, R13, RZ, P0 ;  /* 0x000000ff0d0d7207 */ /* 0x000fc40000000000 */
[----:B------:R-:W-:-:S09]  /*18a0*/  SEL R10, R10, RZ, P1 ;  /* 0x000000ff0a0a7207 */ /* 0x000fd20000800000 */
.L_x_31:
[----:B------:R-:W-:Y:S01]  /*18b0*/  ISETP.GE.AND P0, PT, R15, R8, PT ;  /* 0x000000080f00720c */ /* 0x000fe20003f06270 */
[----:B------:R-:W-:Y:S04]  /*18c0*/  BSSY.RECONVERGENT B3, `(.L_x_27) ;  /* 0x000003e000037945 */ /* 0x000fe80003800200 */
[----:B------:R-:W-:Y:S01]  /*18d0*/  BSSY.RELIABLE B1, `(.L_x_28) ;  /* 0x0000023000017945 */ /* 0x000fe20003800100 */
[----:B------:R-:W-:Y:S01]  /*18e0*/  IMAD.MOV.U32 R12, RZ, RZ, R20 ;  /* 0x000000ffff0c7224 */ /* 0x000fe200078e0014 */
[----:B------:R-:W-:Y:S01]  /*18f0*/  ISETP.LT.OR P0, PT, R20, 0x1, P0 ;  /* 0x000000011400780c */ /* 0x000fe20000701670 */
[----:B------:R-:W-:-:S12]  /*1900*/  IMAD.MOV.U32 R17, RZ, RZ, R15 ;  /* 0x000000ffff117224 */ /* 0x000fd800078e000f */
[----:B------:R-:W-:Y:S05]  /*1910*/  @P0 BRA `(.L_x_29) ;  /* 0x0000000000640947 */ /* 0x000fea0003800000 */
[----:B------:R-:W0:Y:S01]  /*1920*/  LDC R23, c[0x0][0x3a8] ;  /* 0x0000ea00ff177b82 */ /* 0x000e220000000800 */
[----:B------:R-:W-:Y:S01]  /*1930*/  IMAD.IADD R14, R20, 0x1, R5 ;  /* 0x00000001140e7824 */ /* 0x000fe200078e0205 */
[----:B------:R-:W-:Y:S01]  /*1940*/  UMOV UR8, 0x400 ;  /* 0x0000040000087882 */ /* 0x000fe20000000000 */
[----:B------:R-:W-:-:S05]  /*1950*/  IMAD.IADD R22, R15, 0x1, R4 ;  /* 0x000000010f167824 */ /* 0x000fca00078e0204 */
[----:B------:R-:W1:Y:S01]  /*1960*/  S2UR UR9, SR_CgaCtaId ;  /* 0x00000000000979c3 */ /* 0x000e620000008800 */
[-C--:B0-----:R-:W-:Y:S02]  /*1970*/  ISETP.GT.AND P0, PT, R14, R23.reuse, PT ;  /* 0x000000170e00720c */ /* 0x081fe40003f04270 */
[----:B------:R-:W-:Y:S02]  /*1980*/  ISETP.GE.AND P1, PT, R22, R23, PT ;  /* 0x000000171600720c */ /* 0x000fe40003f26270 */
[----:B------:R-:W-:Y:S02]  /*1990*/  SEL R19, R6, 0xffffffff, P0 ;  /* 0xffffffff06137807 */ /* 0x000fe40000000000 */
[----:B------:R-:W-:Y:S01]  /*19a0*/  SEL R23, R23, RZ, P1 ;  /* 0x000000ff17177207 */ /* 0x000fe20000800000 */
[----:B-1----:R-:W-:Y:S02]  /*19b0*/  ULEA UR8, UR9, UR8, 0x18 ;  /* 0x0000000809087291 */ /* 0x002fe4000f8ec0ff */
[----:B------:R-:W-:-:S02]  /*19c0*/  IMAD.IADD R19, R14, 0x1, R19 ;  /* 0x000000010e137824 */ /* 0x000fc400078e0213 */
[----:B------:R-:W-:-:S03]  /*19d0*/  IMAD.IADD R23, R22, 0x1, -R23 ;  /* 0x0000000116177824 */ /* 0x000fc600078e0a17 */
[----:B------:R-:W-:Y:S02]  /*19e0*/  LEA R19, R19, UR8, 0x2 ;  /* 0x0000000813137c11 */ /* 0x000fe4000f8e10ff */
[----:B------:R-:W-:-:S04]  /*19f0*/  LEA R23, R23, UR6, 0x2 ;  /* 0x0000000617177c11 */ /* 0x000fc8000f8e10ff */
[----:B------:R-:W-:Y:S04]  /*1a00*/  LDS R19, [R19] ;  /* 0x0000000013137984 */ /* 0x000fe80000000800 */
        /* <DEDUP_REMOVED lines=10> */
.L_x_29:
[----:B------:R-:W-:Y:S02]  /*1ab0*/  ISETP.GE.AND P1, PT, R20, R9, PT ;  /* 0x000000091400720c */ /* 0x000fe40003f26270 */
[----:B------:R-:W-:Y:S02]  /*1ac0*/  PLOP3.LUT P0, PT, PT, PT, PT, 0x80, 0x8 ;  /* 0x000000000008781c */ /* 0x000fe40003f0f070 */
[----:B------:R-:W-:-:S13]  /*1ad0*/  ISETP.LT.OR P1, PT, R15, 0x1, P1 ;  /* 0x000000010f00780c */ /* 0x000fda0000f21670 */
[----:B------:R-:W-:Y:S05]  /*1ae0*/  @P1 BREAK.RELIABLE B1 ;  /* 0x0000000000011942 */ /* 0x000fea0003800100 */
[----:B------:R-:W-:Y:S05]  /*1af0*/  @P1 BRA `(.L_x_30) ;  /* 0x0000000000681947 */ /* 0x000fea0003800000 */
[----:B------:R-:W-:Y:S05]  /*1b00*/  BSYNC.RELIABLE B1 ;  /* 0x0000000000017941 */ /* 0x000fea0003800100 */
.L_x_28:
[----:B------:R-:W0:Y:S01]  /*1b10*/  LDC R20, c[0x0][0x3a8] ;  /* 0x0000ea00ff147b82 */ /* 0x000e220000000800 */
[----:B------:R-:W-:Y:S01]  /*1b20*/  IMAD.IADD R19, R12, 0x1, R5 ;  /* 0x000000010c137824 */ /* 0x000fe200078e0205 */
[----:B------:R-:W-:Y:S01]  /*1b30*/  UMOV UR8, 0x400 ;  /* 0x0000040000087882 */ /* 0x000fe20000000000 */
[----:B------:R-:W-:-:S05]  /*1b40*/  IMAD.IADD R14, R17, 0x1, R4 ;  /* 0x00000001110e7824 */ /* 0x000fca00078e0204 */
[----:B------:R-:W1:Y:S01]  /*1b50*/  S2UR UR9, SR_CgaCtaId ;  /* 0x00000000000979c3 */ /* 0x000e620000008800 */
[CC--:B0-----:R-:W-:Y:S02]  /*1b60*/  ISETP.GE.AND P2, PT, R19.reuse, R20.reuse, PT ;  /* 0x000000141300720c */ /* 0x0c1fe40003f46270 */
[----:B------:R-:W-:Y:S02]  /*1b70*/  ISETP.GT.AND P1, PT, R14, R20, PT ;  /* 0x000000140e00720c */ /* 0x000fe40003f24270 */
[----:B------:R-:W-:Y:S02]  /*1b80*/  SEL R20, R20, RZ, P2 ;  /* 0x000000ff14147207 */ /* 0x000fe40001000000 */
[----:B------:R-:W-:Y:S01]  /*1b90*/  SEL R15, R6, 0xffffffff, P1 ;  /* 0xffffffff060f7807 */ /* 0x000fe20000800000 */
[----:B-1----:R-:W-:Y:S02]  /*1ba0*/  ULEA UR8, UR9, UR8, 0x18 ;  /* 0x0000000809087291 */ /* 0x002fe4000f8ec0ff */
[----:B------:R-:W-:-:S02]  /*1bb0*/  IMAD.IADD R20, R19, 0x1, -R20 ;  /* 0x0000000113147824 */ /* 0x000fc400078e0a14 */
[----:B------:R-:W-:-:S03]  /*1bc0*/  IMAD.IADD R15, R14, 0x1, R15 ;  /* 0x000000010e0f7824 */ /* 0x000fc600078e020f */
[----:B------:R-:W-:Y:S01]  /*1bd0*/  LEA R19, R20, UR8, 0x2 ;  /* 0x0000000814137c11 */ /* 0x000fe2000f8e10ff */
[----:B------:R-:W-:Y:S01]  /*1be0*/  IMAD.MOV.U32 R20, RZ, RZ, R12 ;  /* 0x000000ffff147224 */ /* 0x000fe200078e000c */
[----:B------:R-:W-:-:S04]  /*1bf0*/  LEA R14, R15, UR6, 0x2 ;  /* 0x000000060f0e7c11 */ /* 0x000fc8000f8e10ff */
[----:B------:R-:W-:Y:S04]  /*1c00*/  LDS R19, [R19] ;  /* 0x0000000013137984 */ /* 0x000fe80000000800 */
        /* <DEDUP_REMOVED lines=9> */
.L_x_30:
[----:B------:R-:W-:Y:S05]  /*1ca0*/  BSYNC.RECONVERGENT B3 ;  /* 0x0000000000037941 */ /* 0x000fea0003800200 */
.L_x_27:
[----:B------:R-:W-:Y:S05]  /*1cb0*/  @!P0 BRA `(.L_x_31) ;  /* 0xfffffff800fc8947 */ /* 0x000fea000383ffff */
[----:B------:R-:W-:Y:S05]  /*1cc0*/  BSYNC.RECONVERGENT B2 ;  /* 0x0000000000027941 */ /* 0x000fea0003800200 */
.L_x_26:
[----:B------:R-:W-:Y:S05]  /*1cd0*/  WARPSYNC.ALL ;  /* 0x0000000000007948 */ /* 0x000fea0003800000 */
[--C-:B------:R-:W-:Y:S01]  /*1ce0*/  IMAD.IADD R19, R21, 0x1, -R16.reuse ;  /* 0x0000000115137824 */ /* 0x100fe200078e0a10 */
[----:B------:R-:W-:Y:S01]  /*1cf0*/  BSSY.RECONVERGENT B2, `(.L_x_32) ;  /* 0x0000033000027945 */ /* 0x000fe20003800200 */
[----:B------:R-:W-:Y:S02]  /*1d00*/  IMAD.IADD R17, R20, 0x1, -R16 ;  /* 0x0000000114117824 */ /* 0x000fe400078e0a10 */
[----:B------:R-:W-:Y:S01]  /*1d10*/  IMAD.MOV.U32 R22, RZ, RZ, RZ ;  /* 0x000000ffff167224 */ /* 0x000fe200078e00ff */
[----:B------:R-:W-:Y:S01]  /*1d20*/  IADD3 R10, PT, PT, R11, -R19, -R20 ;  /* 0x800000130b0a7210 */ /* 0x000fe20007ffe814 */
[----:B------:R-:W-:-:S02]  /*1d30*/  IMAD.MOV.U32 R24, RZ, RZ, RZ ;  /* 0x000000ffff187224 */ /* 0x000fc400078e00ff */
[----:B------:R-:W-:Y:S01]  /*1d40*/  IMAD.IADD R19, R19, 0x1, R4 ;  /* 0x0000000113137824 */ /* 0x000fe200078e0204 */
[----:B------:R-:W-:-:S04]  /*1d50*/  VIMNMX R11, PT, PT, R17, R10, PT ;  /* 0x0000000a110b7248 */ /* 0x000fc80003fe0100 */
[----:B------:R-:W-:Y:S01]  /*1d60*/  ISETP.GE.AND P0, PT, R11, 0x1, PT ;  /* 0x000000010b00780c */ /* 0x000fe20003f06270 */
[----:B------:R-:W-:-:S12]  /*1d70*/  IMAD.MOV.U32 R11, RZ, RZ, RZ ;  /* 0x000000ffff0b7224 */ /* 0x000fd800078e00ff */
[----:B------:R-:W-:Y:S05]  /*1d80*/  @!P0 BRA `(.L_x_33) ;  /* 0x0000000000a48947 */ /* 0x000fea0003800000 */
[----:B------:R-:W0:Y:S01]  /*1d90*/  S2R R14, SR_CgaCtaId ;  /* 0x00000000000e7919 */ /* 0x000e220000008800 */
[----:B------:R-:W1:Y:S01]  /*1da0*/  LDCU.64 UR16, c[0x0][0x3a0] ;  /* 0x00007400ff1077ac */ /* 0x000e620008000a00 */
[----:B------:R-:W-:Y:S01]  /*1db0*/  IMAD.U32 R12, RZ, RZ, UR13 ;  /* 0x0000000dff0c7e24 */ /* 0x000fe2000f8e00ff */
[----:B------:R-:W2:Y:S01]  /*1dc0*/  LDC R25, c[0x0][0x3a8] ;  /* 0x0000ea00ff197b82 */ /* 0x000ea20000000800 */
[----:B------:R-:W-:Y:S01]  /*1dd0*/  IMAD.U32 R22, RZ, RZ, UR13 ;  /* 0x0000000dff167e24 */ /* 0x000fe2000f8e00ff */
[----:B------:R-:W-:Y:S01]  /*1de0*/  USHF.R.S32.HI UR8, URZ, 0x1f, UR4 ;  /* 0x0000001fff087899 */ /* 0x000fe20008011404 */
[----:B------:R-:W-:Y:S01]  /*1df0*/  SHF.R.S32.HI R11, RZ, 0x1f, R21 ;  /* 0x0000001fff0b7819 */ /* 0x000fe20000011415 */
[----:B------:R-:W-:Y:S01]  /*1e00*/  IMAD.MOV.U32 R24, RZ, RZ, RZ ;  /* 0x000000ffff187224 */ /* 0x000fe200078e00ff */
[----:B------:R-:W-:Y:S02]  /*1e10*/  IADD3 R12, P0, P1, R21, UR4, R12 ;  /* 0x00000004150c7c10 */ /* 0x000fe4000f91e00c */
[----:B------:R-:W-:-:S02]  /*1e20*/  SHF.R.S32.HI R22, RZ, 0x1f, R22 ;  /* 0x0000001fff167819 */ /* 0x000fc40000011416 */
[----:B------:R-:W-:Y:S01]  /*1e30*/  MOV R23, 0x400 ;  /* 0x0000040000177802 */ /* 0x000fe20000000f00 */
[----:B------:R-:W-:Y:S01]  /*1e40*/  IMAD.SHL.U32 R13, R12, 0x4, RZ ;  /* 0x000000040c0d7824 */ /* 0x000fe200078e00ff */
[----:B------:R-:W-:Y:S01]  /*1e50*/  IADD3.X R11, PT, PT, R11, UR8, R22, P0, P1 ;  /* 0x000000080b0b7c10 */ /* 0x000fe200087e2416 */
[----:B------:R-:W-:-:S03]  /*1e60*/  IMAD.MOV.U32 R22, RZ, RZ, RZ ;  /* 0x000000ffff167224 */ /* 0x000fc600078e00ff */
[----:B------:R-:W-:Y:S02]  /*1e70*/  SHF.L.U64.HI R11, R12, 0x2, R11 ;  /* 0x000000020c0b7819 */ /* 0x000fe4000001020b */
[----:B-1----:R-:W-:-:S04]  /*1e80*/  IADD3 R12, P0, PT, R13, UR16, RZ ;  /* 0x000000100d0c7c10 */ /* 0x002fc8000ff1e0ff */
[----:B------:R-:W-:Y:S01]  /*1e90*/  IADD3.X R13, PT, PT, R11, UR17, RZ, P0, !PT ;  /* 0x000000110b0d7c10 */ /* 0x000fe200087fe4ff */
[----:B------:R-:W-:Y:S01]  /*1ea0*/  IMAD.MOV.U32 R11, RZ, RZ, RZ ;  /* 0x000000ffff0b7224 */ /* 0x000fe200078e00ff */
[----:B0-----:R-:W-:-:S07]  /*1eb0*/  LEA R23, R14, R23, 0x18 ;  /* 0x000000170e177211 */ /* 0x001fce00078ec0ff */
.L_x_34:
[----:B------:R-:W-:Y:S01]  /*1ec0*/  IADD3 R14, PT, PT, R22, R16, R5 ;  /* 0x00000010160e7210 */ /* 0x000fe20007ffe005 */
[----:B------:R-:W-:-:S03]  /*1ed0*/  IMAD.IADD R26, R19, 0x1, R24 ;  /* 0x00000001131a7824 */ /* 0x000fc600078e0218 */
[-C--:B--2---:R-:W-:Y:S02]  /*1ee0*/  ISETP.GE.AND P0, PT, R14, R25.reuse, PT ;  /* 0x000000190e00720c */ /* 0x084fe40003f06270 */
[----:B------:R-:W-:Y:S02]  /*1ef0*/  ISETP.GE.AND P1, PT, R26, R25, PT ;  /* 0x000000191a00720c */ /* 0x000fe40003f26270 */
[----:B------:R-:W-:-:S05]  /*1f00*/  SEL R15, R25, RZ, P0 ;  /* 0x000000ff190f7207 */ /* 0x000fca0000000000 */
[----:B------:R-:W-:Y:S01]  /*1f10*/  IMAD.IADD R14, R14, 0x1, -R15 ;  /* 0x000000010e0e7824 */ /* 0x000fe200078e0a0f */
[----:B------:R-:W-:-:S05]  /*1f20*/  SEL R15, R25, RZ, P1 ;  /* 0x000000ff190f7207 */ /* 0x000fca0000800000 */
[----:B------:R-:W-:Y:S02]  /*1f30*/  IMAD.IADD R15, R26, 0x1, -R15 ;  /* 0x000000011a0f7824 */ /* 0x000fe400078e0a0f */
[----:B------:R-:W-:-:S03]  /*1f40*/  IMAD R26, R14, 0x4, R23 ;  /* 0x000000040e1a7824 */ /* 0x000fc600078e0217 */
[----:B------:R-:W-:Y:S01]  /*1f50*/  LEA R27, R15, UR6, 0x2 ;  /* 0x000000060f1b7c11 */ /* 0x000fe2000f8e10ff */
[C---:B------:R-:W-:Y:S01]  /*1f60*/  IMAD.WIDE.U32 R14, R11.reuse, 0x4, R12 ;  /* 0x000000040b0e7825 */ /* 0x040fe200078e000c */
[----:B------:R-:W-:Y:S03]  /*1f70*/  LDS R29, [R26] ;  /* 0x000000001a1d7984 */ /* 0x000fe60000000800 */
[----:B------:R-:W-:Y:S01]  /*1f80*/  VIADD R11, R11, 0x1 ;  /* 0x000000010b0b7836 */ /* 0x000fe20000000000 */
[----:B------:R-:W0:Y:S02]  /*1f90*/  LDS R27, [R27] ;  /* 0x000000001b1b7984 */ /* 0x000e240000000800 */
[----:B0-----:R-:W-:-:S13]  /*1fa0*/  ISETP.GT.AND P0, PT, R29, R27, PT ;  /* 0x0000001b1d00720c */ /* 0x001fda0003f04270 */
[----:B------:R-:W-:Y:S01]  /*1fb0*/  @P0 VIADD R24, R24, 0x1 ;  /* 0x0000000118180836 */ /* 0x000fe20000000000 */
[----:B------:R0:W-:Y:S01]  /*1fc0*/  @!P0 STG.E desc[UR10][R14.64], R29 ;  /* 0x0000001d0e008986 */ /* 0x0001e2000c10190a */
[----:B------:R-:W-:-:S03]  /*1fd0*/  @!P0 VIADD R22, R22, 0x1 ;  /* 0x0000000116168836 */ /* 0x000fc60000000000 */
[----:B------:R0:W-:Y:S01]  /*1fe0*/  @P0 STG.E desc[UR10][R14.64], R27 ;  /* 0x0000001b0e000986 */ /* 0x0001e2000c10190a */
[----:B------:R-:W-:Y:S02]  /*1ff0*/  ISETP.GE.AND P0, PT, R24, R10, PT ;  /* 0x0000000a1800720c */ /* 0x000fe40003f06270 */
[----:B------:R-:W-:-:S13]  /*2000*/  ISETP.LT.AND P1, PT, R22, R17, PT ;  /* 0x000000111600720c */ /* 0x000fda0003f21270 */
[----:B0-----:R-:W-:Y:S05]  /*2010*/  @!P0 BRA P1, `(.L_x_34) ;  /* 0xfffffffc00a88947 */ /* 0x001fea000083ffff */
.L_x_33:
[----:B------:R-:W-:Y:S05]  /*2020*/  BSYNC.RECONVERGENT B2 ;  /* 0x0000000000027941 */ /* 0x000fea0003800200 */
.L_x_32:
[----:B------:R-:W-:Y:S01]  /*2030*/  ISETP.NE.AND P0, PT, R22, R17, PT ;  /* 0x000000111600720c */ /* 0x000fe20003f05270 */
[----:B------:R-:W-:-:S12]  /*2040*/  BSSY.RECONVERGENT B2, `(.L_x_35) ;  /* 0x00000ec000027945 */ /* 0x000fd80003800200 */
[----:B------:R-:W-:Y:S05]  /*2050*/  @!P0 BRA `(.L_x_36) ;  /* 0x0000000400ec8947 */ /* 0x000fea0003800000 */
[----:B------:R-:W-:Y:S01]  /*2060*/  ISETP.GE.AND P0, PT, R22, R17, PT ;  /* 0x000000111600720c */ /* 0x000fe20003f06270 */
[----:B------:R-:W-:-:S12]  /*2070*/  BSSY.RECONVERGENT B3, `(.L_x_37) ;  /* 0x0000078000037945 */ /* 0x000fd80003800200 */
[----:B------:R-:W-:Y:S05]  /*2080*/  @P0 BRA `(.L_x_38) ;  /* 0x0000000400d80947 */ /* 0x000fea0003800000 */
[--C-:B------:R-:W-:Y:S01]  /*2090*/  IMAD.IADD R15, R16, 0x1, R22.reuse ;  /* 0x00000001100f7824 */ /* 0x100fe200078e0216 */
[----:B------:R-:W-:Y:S01]  /*20a0*/  BSSY.RECONVERGENT B4, `(.L_x_39) ;  /* 0x0000034000047945 */ /* 0x000fe20003800200 */
[----:B------:R-:W-:Y:S02]  /*20b0*/  IMAD.MOV.U32 R25, RZ, RZ, R11 ;  /* 0x000000ffff197224 */ /* 0x000fe400078e000b */
[----:B------:R-:W-:Y:S02]  /*20c0*/  IMAD.IADD R14, R20, 0x1, -R15 ;  /* 0x00000001140e7824 */ /* 0x000fe400078e0a0f */
[----:B------:R-:W-:-:S03]  /*20d0*/  IMAD.MOV.U32 R10, RZ, RZ, R22 ;  /* 0x000000ffff0a7224 */ /* 0x000fc600078e0016 */
[----:B------:R-:W-:-:S13]  /*20e0*/  LOP3.LUT P0, R14, R14, 0x3, RZ, 0xc0, !PT ;  /* 0x000000030e0e7812 */ /* 0x000fda000780c0ff */
[----:B------:R-:W-:Y:S05]  /*20f0*/  @!P0 BRA `(.L_x_40) ;  /* 0x0000000000b88947 */ /* 0x000fea0003800000 */
[----:B------:R-:W0:Y:S01]  /*2100*/  S2R R10, SR_CgaCtaId ;  /* 0x00000000000a7919 */ /* 0x000e220000008800 */
[----:B------:R-:W1:Y:S01]  /*2110*/  LDC R23, c[0x0][0x3a8] ;  /* 0x0000ea00ff177b82 */ /* 0x000e620000000800 */
[----:B------:R-:W-:Y:S01]  /*2120*/  IMAD.IADD R24, R15, 0x1, R5 ;  /* 0x000000010f187824 */ /* 0x000fe200078e0205 */
[----:B------:R-:W-:Y:S01]  /*2130*/  MOV R19, 0x400 ;  /* 0x0000040000137802 */ /* 0x000fe20000000f00 */
[----:B------:R-:W2:Y:S01]  /*2140*/  LDCU.64 UR16, c[0x0][0x3a0] ;  /* 0x00007400ff1077ac */ /* 0x000ea20008000a00 */
[----:B------:R-:W-:Y:S02]  /*2150*/  IMAD.U32 R12, RZ, RZ, UR13 ;  /* 0x0000000dff0c7e24 */ /* 0x000fe4000f8e00ff */
[----:B------:R-:W-:Y:S01]  /*2160*/  IMAD.U32 R26, RZ, RZ, UR13 ;  /* 0x0000000dff1a7e24 */ /* 0x000fe2000f8e00ff */
[----:B------:R-:W-:Y:S01]  /*2170*/  USHF.R.S32.HI UR8, URZ, 0x1f, UR4 ;  /* 0x0000001fff087899 */ /* 0x000fe20008011404 */
[----:B------:R-:W-:-:S03]  /*2180*/  VIADD R25, R11, 0x1 ;  /* 0x000000010b197836 */ /* 0x000fc60000000000 */
[----:B------:R-:W-:Y:S02]  /*2190*/  SHF.R.S32.HI R26, RZ, 0x1f, R26 ;  /* 0x0000001fff1a7819 */ /* 0x000fe4000001141a */
[----:B-1----:R-:W-:-:S04]  /*21a0*/  ISETP.GE.AND P0, PT, R24, R23, PT ;  /* 0x000000171800720c */ /* 0x002fc80003f06270 */
[----:B------:R-:W-:Y:S02]  /*21b0*/  SEL R13, R23, RZ, P0 ;  /* 0x000000ff170d7207 */ /* 0x000fe40000000000 */
[----:B0-----:R-:W-:-:S03]  /*21c0*/  LEA R19, R10, R19, 0x18 ;  /* 0x000000130a137211 */ /* 0x001fc600078ec0ff */
[----:B------:R-:W-:Y:S01]  /*21d0*/  IMAD.IADD R10, R24, 0x1, -R13 ;  /* 0x00000001180a7824 */ /* 0x000fe200078e0a0d */
[----:B------:R-:W-:Y:S02]  /*21e0*/  IADD3 R13, P0, P1, R21, UR4, R12 ;  /* 0x00000004150d7c10 */ /* 0x000fe4000f91e00c */
[----:B------:R-:W-:Y:S01]  /*21f0*/  SHF.R.S32.HI R21, RZ, 0x1f, R21 ;  /* 0x0000001fff157819 */ /* 0x000fe20000011415 */
[----:B------:R-:W-:-:S03]  /*2200*/  IMAD R10, R10, 0x4, R19 ;  /* 0x000000040a0a7824 */ /* 0x000fc600078e0213 */
[----:B------:R-:W-:Y:S02]  /*2210*/  IADD3.X R26, PT, PT, R21, UR8, R26, P0, P1 ;  /* 0x00000008151a7c10 */ /* 0x000fe400087e241a */
[----:B------:R0:W1:Y:S01]  /*2220*/  LDS R27, [R10] ;  /* 0x000000000a1b7984 */ /* 0x0000620000000800 */
[----:B--2---:R-:W-:-:S04]  /*2230*/  LEA R12, P0, R13, UR16, 0x2 ;  /* 0x000000100d0c7c11 */ /* 0x004fc8000f8010ff */
[----:B------:R-:W-:Y:S02]  /*2240*/  LEA.HI.X R13, R13, UR17, R26, 0x2, P0 ;  /* 0x000000110d0d7c11 */ /* 0x000fe400080f141a */
[----:B------:R-:W-:Y:S01]  /*2250*/  ISETP.NE.AND P0, PT, R14, 0x1, PT ;  /* 0x000000010e00780c */ /* 0x000fe20003f05270 */
[----:B0-----:R-:W-:Y:S02]  /*2260*/  VIADD R10, R22, 0x1 ;  /* 0x00000001160a7836 */ /* 0x001fe40000000000 */
[----:B------:R-:W-:-:S05]  /*2270*/  IMAD.WIDE.U32 R12, R11, 0x4, R12 ;  /* 0x000000040b0c7825 */ /* 0x000fca00078e000c */
[----:B-1----:R0:W-:Y:S05]  /*2280*/  STG.E desc[UR10][R12.64], R27 ;  /* 0x0000001b0c007986 */ /* 0x0021ea000c10190a */
[----:B------:R-:W-:Y:S05]  /*2290*/  @!P0 BRA `(.L_x_40) ;  /* 0x0000000000508947 */ /* 0x000fea0003800000 */
[----:B------:R-:W-:Y:S02]  /*22a0*/  VIADD R10, R24, 0x1 ;  /* 0x00000001180a7836 */ /* 0x000fe40000000000 */
[----:B------:R-:W-:-:S03]  /*22b0*/  VIADD R25, R11, 0x2 ;  /* 0x000000020b197836 */ /* 0x000fc60000000000 */
[----:B------:R-:W-:-:S04]  /*22c0*/  ISETP.GE.AND P0, PT, R10, R23, PT ;  /* 0x000000170a00720c */ /* 0x000fc80003f06270 */
[----:B------:R-:W-:Y:S02]  /*22d0*/  SEL R21, R23, RZ, P0 ;  /* 0x000000ff17157207 */ /* 0x000fe40000000000 */
[----:B------:R-:W-:-:S03]  /*22e0*/  ISETP.NE.AND P0, PT, R14, 0x2, PT ;  /* 0x000000020e00780c */ /* 0x000fc60003f05270 */
[----:B------:R-:W-:-:S04]  /*22f0*/  IMAD.IADD R10, R24, 0x1, -R21 ;  /* 0x00000001180a7824 */ /* 0x000fc800078e0a15 */
[----:B------:R-:W-:Y:S02]  /*2300*/  IMAD R21, R10, 0x4, R19 ;  /* 0x000000040a157824 */ /* 0x000fe400078e0213 */
[----:B------:R-:W-:-:S04]  /*2310*/  VIADD R10, R22, 0x2 ;  /* 0x00000002160a7836 */ /* 0x000fc80000000000 */
[----:B------:R-:W1:Y:S04]  /*2320*/  LDS R21, [R21+0x4] ;  /* 0x0000040015157984 */ /* 0x000e680000000800 */
[----:B-1----:R1:W-:Y:S01]  /*2330*/  STG.E desc[UR10][R12.64+0x4], R21 ;  /* 0x000004150c007986 */ /* 0x0023e2000c10190a */
[----:B------:R-:W-:Y:S05]  /*2340*/  @!P0 BRA `(.L_x_40) ;  /* 0x0000000000248947 */ /* 0x000fea0003800000 */
[----:B------:R-:W-:Y:S02]  /*2350*/  VIADD R10, R24, 0x2 ;  /* 0x00000002180a7836 */ /* 0x000fe40000000000 */
[----:B------:R-:W-:-:S03]  /*2360*/  VIADD R25, R11, 0x3 ;  /* 0x000000030b197836 */ /* 0x000fc60000000000 */
[----:B------:R-:W-:Y:S01]  /*2370*/  ISETP.GE.AND P0, PT, R10, R23, PT ;  /* 0x000000170a00720c */ /* 0x000fe20003f06270 */
[----:B------:R-:W-:-:S03]  /*2380*/  VIADD R10, R22, 0x3 ;  /* 0x00000003160a7836 */ /* 0x000fc60000000000 */
[----:B------:R-:W-:-:S05]  /*2390*/  SEL R23, R23, RZ, P0 ;  /* 0x000000ff17177207 */ /* 0x000fca0000000000 */
[----:B------:R-:W-:-:S04]  /*23a0*/  IMAD.IADD R24, R24, 0x1, -R23 ;  /* 0x0000000118187824 */ /* 0x000fc800078e0a17 */
[----:B------:R-:W-:-:S05]  /*23b0*/  IMAD R24, R24, 0x4, R19 ;  /* 0x0000000418187824 */ /* 0x000fca00078e0213 */
[----:B------:R-:W2:Y:S04]  /*23c0*/  LDS R19, [R24+0x8] ;  /* 0x0000080018137984 */ /* 0x000ea80000000800 */
[----:B--2---:R2:W-:Y:S02]  /*23d0*/  STG.E desc[UR10][R12.64+0x8], R19 ;  /* 0x000008130c007986 */ /* 0x0045e4000c10190a */
.L_x_40:
[----:B------:R-:W-:Y:S05]  /*23e0*/  BSYNC.RECONVERGENT B4 ;  /* 0x0000000000047941 */ /* 0x000fea0003800200 */
.L_x_39:
[----:B------:R-:W-:-:S05]  /*23f0*/  IMAD.IADD R15, R15, 0x1, -R20 ;  /* 0x000000010f0f7824 */ /* 0x000fca00078e0a14 */
[----:B------:R-:W-:-:S13]  /*2400*/  ISETP.GT.U32.AND P0, PT, R15, -0x4, PT ;  /* 0xfffffffc0f00780c */ /* 0x000fda0003f04070 */
[----:B------:R-:W-:Y:S05]  /*2410*/  @P0 BRA `(.L_x_38) ;  /* 0x0000000000f40947 */ /* 0x000fea0003800000 */
[----:B------:R-:W-:Y:S01]  /*2420*/  UIADD3 UR8, UPT, UPT, UR18, -UR4, URZ ;  /* 0x8000000412087290 */ /* 0x000fe2000fffe0ff */
[----:B------:R-:W-:Y:S01]  /*2430*/  SHF.R.S32.HI R11, RZ, 0x1f, R18 ;  /* 0x0000001fff0b7819 */ /* 0x000fe20000011412 */
[----:B------:R-:W-:Y:S01]  /*2440*/  IMAD.U32 R15, RZ, RZ, UR4 ;  /* 0x00000004ff0f7e24 */ /* 0x000fe2000f8e00ff */
[----:B------:R-:W3:Y:S01]  /*2450*/  S2UR UR9, SR_CgaCtaId ;  /* 0x00000000000979c3 */ /* 0x000ee20000008800 */
[----:B012---:R-:W-:Y:S01]  /*2460*/  IMAD.U32 R13, RZ, RZ, UR13 ;  /* 0x0000000dff0d7e24 */ /* 0x007fe2000f8e00ff */
[----:B------:R-:W0:Y:S01]  /*2470*/  LDCU.64 UR16, c[0x0][0x3a0] ;  /* 0x00007400ff1077ac */ /* 0x000e220008000a00 */
[----:B------:R-:W-:Y:S01]  /*2480*/  IMAD.U32 R12, RZ, RZ, UR8 ;  /* 0x00000008ff0c7e24 */ /* 0x000fe2000f8e00ff */
[----:B------:R-:W-:Y:S02]  /*2490*/  ISETP.LT.U32.AND P0, PT, R18, UR8, PT ;  /* 0x0000000812007c0c */ /* 0x000fe4000bf01070 */
[----:B------:R-:W-:Y:S02]  /*24a0*/  SHF.R.S32.HI R13, RZ, 0x1f, R13 ;  /* 0x0000001fff0d7819 */ /* 0x000fe4000001140d */
[----:B------:R-:W-:Y:S01]  /*24b0*/  SHF.R.S32.HI R12, RZ, 0x1f, R12 ;  /* 0x0000001fff0c7819 */ /* 0x000fe2000001140c */
[----:B------:R-:W1:Y:S03]  /*24c0*/  LDC R14, c[0x0][0x3a8] ;  /* 0x0000ea00ff0e7b82 */ /* 0x000e660000000800 */
[----:B------:R-:W-:-:S04]  /*24d0*/  ISETP.LT.AND.EX P0, PT, R11, R12, PT, P0 ;  /* 0x0000000c0b00720c */ /* 0x000fc80003f01300 */
[----:B------:R-:W-:Y:S01]  /*24e0*/  SEL R18, R18, UR8, P0 ;  /* 0x0000000812127c07 */ /* 0x000fe20008000000 */
[----:B------:R-:W-:Y:S01]  /*24f0*/  USHF.R.S32.HI UR8, URZ, 0x1f, UR4 ;  /* 0x0000001fff087899 */ /* 0x000fe20008011404 */
[----:B------:R-:W-:Y:S02]  /*2500*/  SEL R12, R11, R12, P0 ;  /* 0x0000000c0b0c7207 */ /* 0x000fe40000000000 */
[----:B------:R-:W-:Y:S02]  /*2510*/  IADD3 R11, P0, P1, R15, UR13, R18 ;  /* 0x0000000d0f0b7c10 */ /* 0x000fe4000f91e012 */
[----:B------:R-:W-:Y:S02]  /*2520*/  IADD3 R15, PT, PT, R16, R10, R5 ;  /* 0x0000000a100f7210 */ /* 0x000fe40007ffe005 */
[----:B------:R-:W-:Y:S01]  /*2530*/  IADD3.X R12, PT, PT, R13, UR8, R12, P0, P1 ;  /* 0x000000080d0c7c10 */ /* 0x000fe200087e240c */
[----:B------:R-:W-:Y:S02]  /*2540*/  UMOV UR8, 0x400 ;  /* 0x0000040000087882 */ /* 0x000fe40000000000 */
[----:B---3--:R-:W-:Y:S01]  /*2550*/  ULEA UR8, UR9, UR8, 0x18 ;  /* 0x0000000809087291 */ /* 0x008fe2000f8ec0ff */
[C---:B------:R-:W-:Y:S01]  /*2560*/  SHF.L.U64.HI R13, R11.reuse, 0x2, R12 ;  /* 0x000000020b0d7819 */ /* 0x040fe2000001020c */
[----:B------:R-:W-:-:S04]  /*2570*/  IMAD.SHL.U32 R12, R11, 0x4, RZ ;  /* 0x000000040b0c7824 */ /* 0x000fc800078e00ff */
[----:B------:R-:W-:Y:S01]  /*2580*/  IMAD.WIDE.U32 R12, R25, 0x4, R12 ;  /* 0x00000004190c7825 */ /* 0x000fe200078e000c */
[----:B------:R-:W-:Y:S02]  /*2590*/  LEA R16, R15, UR8, 0x2 ;  /* 0x000000080f107c11 */ /* 0x000fe4000f8e10ff */
[----:B0-----:R-:W-:-:S04]  /*25a0*/  IADD3 R12, P0, PT, R12, UR16, RZ ;  /* 0x000000100c0c7c10 */ /* 0x001fc8000ff1e0ff */
[----:B------:R-:W-:-:S04]  /*25b0*/  IADD3 R12, P1, PT, R12, 0x8, RZ ;  /* 0x000000080c0c7810 */ /* 0x000fc80007f3e0ff */
[----:B------:R-:W-:Y:S01]  /*25c0*/  IADD3.X R19, PT, PT, RZ, UR17, R13, P1, P0 ;  /* 0x00000011ff137c10 */ /* 0x000fe20008fe040d */
[----:B------:R-:W-:-:S08]  /*25d0*/  VIADD R13, R10, 0x1 ;  /* 0x000000010a0d7836 */ /* 0x000fd00000000000 */
.L_x_41:
[C---:B-1----:R-:W-:Y:S01]  /*25e0*/  VIADD R11, R15.reuse, 0x1 ;  /* 0x000000010f0b7836 */ /* 0x042fe20000000000 */
[CC--:B-1----:R-:W-:Y:S01]  /*25f0*/  ISETP.GE.AND P0, PT, R15.reuse, R14.reuse, PT ;  /* 0x0000000e0f00720c */ /* 0x0c2fe20003f06270 */
[C---:B------:R-:W-:Y:S02]  /*2600*/  VIADD R21, R15.reuse, 0x2 ;  /* 0x000000020f157836 */ /* 0x040fe40000000000 */
[----:B------:R-:W-:Y:S01]  /*2610*/  VIADD R23, R15, 0x3 ;  /* 0x000000030f177836 */ /* 0x000fe20000000000 */
[-C--:B------:R-:W-:Y:S01]  /*2620*/  ISETP.GE.AND P1, PT, R11, R14.reuse, PT ;  /* 0x0000000e0b00720c */ /* 0x080fe20003f26270 */
[----:B------:R-:W-:Y:S01]  /*2630*/  VIADD R22, R13, 0x3 ;  /* 0x000000030d167836 */ /* 0x000fe20000000000 */
[-C--:B------:R-:W-:Y:S01]  /*2640*/  ISETP.GE.AND P2, PT, R21, R14.reuse, PT ;  /* 0x0000000e1500720c */ /* 0x080fe20003f46270 */
[----:B------:R-:W-:Y:S01]  /*2650*/  VIADD R13, R13, 0x4 ;  /* 0x000000040d0d7836 */ /* 0x000fe20000000000 */
[----:B------:R-:W-:Y:S01]  /*2660*/  ISETP.GE.AND P3, PT, R23, R14, PT ;  /* 0x0000000e1700720c */ /* 0x000fe20003f66270 */
[----:B------:R-:W-:Y:S01]  /*2670*/  VIADD R15, R15, 0x4 ;  /* 0x000000040f0f7836 */ /* 0x000fe20000000000 */
[----:B------:R-:W-:-:S02]  /*2680*/  SEL R11, R14, RZ, P0 ;  /* 0x000000ff0e0b7207 */ /* 0x000fc40000000000 */
[C---:B------:R-:W-:Y:S02]  /*2690*/  SEL R21, R14.reuse, RZ, P1 ;  /* 0x000000ff0e157207 */ /* 0x040fe40000800000 */
[C---:B------:R-:W-:Y:S01]  /*26a0*/  SEL R23, R14.reuse, RZ, P2 ;  /* 0x000000ff0e177207 */ /* 0x040fe20001000000 */
[--C-:B------:R-:W-:Y:S01]  /*26b0*/  IMAD R11, R11, -0x4, R16.reuse ;  /* 0xfffffffc0b0b7824 */ /* 0x100fe200078e0210 */
[----:B------:R-:W-:Y:S01]  /*26c0*/  SEL R25, R14, RZ, P3 ;  /* 0x000000ff0e197207 */ /* 0x000fe20001800000 */
[--C-:B------:R-:W-:Y:S01]  /*26d0*/  IMAD R10, R21, -0x4, R16.reuse ;  /* 0xfffffffc150a7824 */ /* 0x100fe200078e0210 */
[----:B------:R-:W-:Y:S01]  /*26e0*/  ISETP.GE.AND P0, PT, R22, R17, PT ;  /* 0x000000111600720c */ /* 0x000fe20003f06270 */
[--C-:B------:R-:W-:Y:S01]  /*26f0*/  IMAD R18, R23, -0x4, R16.reuse ;  /* 0xfffffffc17127824 */ /* 0x100fe200078e0210 */
[----:B------:R0:W1:Y:S01]  /*2700*/  LDS R21, [R11] ;  /* 0x000000000b157984 */ /* 0x0000620000000800 */
[----:B------:R-:W-:Y:S02]  /*2710*/  IMAD R20, R25, -0x4, R16 ;  /* 0xfffffffc19147824 */ /* 0x000fe400078e0210 */
[----:B------:R-:W-:Y:S01]  /*2720*/  VIADD R16, R16, 0x10 ;  /* 0x0000001010107836 */ /* 0x000fe20000000000 */
[----:B------:R2:W3:Y:S04]  /*2730*/  LDS R23, [R10+0x4] ;  /* 0x000004000a177984 */ /* 0x0004e80000000800 */
[----:B------:R-:W4:Y:S01]  /*2740*/  LDS R25, [R18+0x8] ;  /* 0x0000080012197984 */ /* 0x000f220000000800 */
[----:B0-----:R-:W-:-:S03]  /*2750*/  IMAD.MOV.U32 R11, RZ, RZ, R19 ;  /* 0x000000ffff0b7224 */ /* 0x001fc600078e0013 */
[----:B------:R-:W0:Y:S01]  /*2760*/  LDS R27, [R20+0xc] ;  /* 0x00000c00141b7984 */ /* 0x000e220000000800 */
[----:B--2---:R-:W-:-:S05]  /*2770*/  IMAD.MOV.U32 R10, RZ, RZ, R12 ;  /* 0x000000ffff0a7224 */ /* 0x004fca00078e000c */
[----:B------:R-:W-:-:S05]  /*2780*/  IADD3 R12, P1, PT, R10, 0x10, RZ ;  /* 0x000000100a0c7810 */ /* 0x000fca0007f3e0ff */
[----:B------:R-:W-:Y:S01]  /*2790*/  IMAD.X R19, RZ, RZ, R11, P1 ;  /* 0x000000ffff137224 */ /* 0x000fe200008e060b */
[----:B-1----:R1:W-:Y:S04]  /*27a0*/  STG.E desc[UR10][R10.64+-0x8], R21 ;  /* 0xfffff8150a007986 */ /* 0x0023e8000c10190a */
[----:B---3--:R1:W-:Y:S04]  /*27b0*/  STG.E desc[UR10][R10.64+-0x4], R23 ;  /* 0xfffffc170a007986 */ /* 0x0083e8000c10190a */
[----:B----4-:R1:W-:Y:S04]  /*27c0*/  STG.E desc[UR10][R10.64], R25 ;  /* 0x000000190a007986 */ /* 0x0103e8000c10190a */
[----:B0-----:R1:W-:Y:S01]  /*27d0*/  STG.E desc[UR10][R10.64+0x4], R27 ;  /* 0x0000041b0a007986 */ /* 0x0013e2000c10190a */
[----:B------:R-:W-:Y:S05]  /*27e0*/  @!P0 BRA `(.L_x_41) ;  /* 0xfffffffc007c8947 */ /* 0x000fea000383ffff */
.L_x_38:
[----:B------:R-:W-:Y:S05]  /*27f0*/  BSYNC.RECONVERGENT B3 ;  /* 0x0000000000037941 */ /* 0x000fea0003800200 */
.L_x_37:
[----:B------:R-:W-:Y:S05]  /*2800*/  BRA `(.L_x_42) ;  /* 0x0000000400bc7947 */ /* 0x000fea0003800000 */
.L_x_36:
[----:B------:R-:W-:-:S13]  /*2810*/  ISETP.GE.AND P0, PT, R24, R10, PT ;  /* 0x0000000a1800720c */ /* 0x000fda0003f06270 */
[----:B------:R-:W-:Y:S05]  /*2820*/  @P0 BRA `(.L_x_42) ;  /* 0x0000000400b40947 */ /* 0x000fea0003800000 */
[----:B------:R-:W-:Y:S01]  /*2830*/  IMAD.IADD R13, R10, 0x1, -R24 ;  /* 0x000000010a0d7824 */ /* 0x000fe200078e0a18 */
[----:B------:R-:W-:Y:S01]  /*2840*/  USHF.R.S32.HI UR8, URZ, 0x1f, UR4 ;  /* 0x0000001fff087899 */ /* 0x000fe20008011404 */
[----:B------:R-:W-:Y:S01]  /*2850*/  IMAD.U32 R12, RZ, RZ, UR13 ;  /* 0x0000000dff0c7e24 */ /* 0x000fe2000f8e00ff */
[----:B------:R-:W-:Y:S01]  /*2860*/  BSSY.RECONVERGENT B3, `(.L_x_43) ;  /* 0x000003e000037945 */ /* 0x000fe20003800200 */
[----:B------:R-:W-:Y:S01]  /*2870*/  IMAD.U32 R22, RZ, RZ, UR13 ;  /* 0x0000000dff167e24 */ /* 0x000fe2000f8e00ff */
[----:B------:R-:W-:Y:S02]  /*2880*/  ISETP.GT.AND P1, PT, R13, 0x3, PT ;  /* 0x000000030d00780c */ /* 0x000fe40003f24270 */
[----:B------:R-:W-:Y:S02]  /*2890*/  IADD3 R23, P0, P2, R21, UR4, R12 ;  /* 0x0000000415177c10 */ /* 0x000fe4000fa1e00c */
[----:B------:R-:W-:Y:S02]  /*28a0*/  SHF.R.S32.HI R21, RZ, 0x1f, R21 ;  /* 0x0000001fff157819 */ /* 0x000fe40000011415 */
[----:B------:R-:W-:-:S04]  /*28b0*/  SHF.R.S32.HI R22, RZ, 0x1f, R22 ;  /* 0x0000001fff167819 */ /* 0x000fc80000011416 */
[----:B------:R-:W-:Y:S02]  /*28c0*/  IADD3.X R22, PT, PT, R21, UR8, R22, P0, P2 ;  /* 0x0000000815167c10 */ /* 0x000fe400087e4416 */
[----:B------:R-:W-:Y:S02]  /*28d0*/  PLOP3.LUT P0, PT, PT, PT, PT, 0x80, 0x8 ;  /* 0x000000000008781c */ /* 0x000fe40003f0f070 */
[C---:B------:R-:W-:Y:S01]  /*28e0*/  SHF.L.U64.HI R22, R23.reuse, 0x2, R22 ;  /* 0x0000000217167819 */ /* 0x040fe20000010216 */
[----:B------:R-:W-:Y:S01]  /*28f0*/  IMAD.SHL.U32 R23, R23, 0x4, RZ ;  /* 0x0000000417177824 */ /* 0x000fe200078e00ff */
[----:B------:R-:W-:Y:S09]  /*2900*/  @!P1 BRA `(.L_x_44) ;  /* 0x0000000000cc9947 */ /* 0x000ff20003800000 */
[----:B------:R-:W0:Y:S01]  /*2910*/  LDCU.64 UR8, c[0x0][0x3a0] ;  /* 0x00007400ff0877ac */ /* 0x000e220008000a00 */
[----:B------:R-:W-:Y:S01]  /*2920*/  PLOP3.LUT P0, PT, PT, PT, PT, 0x8, 0x80 ;  /* 0x000000000080781c */ /* 0x000fe20003f0e170 */
[----:B------:R-:W-:Y:S01]  /*2930*/  VIADD R18, R10, 0xfffffffd ;  /* 0xfffffffd0a127836 */ /* 0x000fe20000000000 */
[----:B0-----:R-:W-:-:S04]  /*2940*/  IADD3 R12, P1, PT, R23, UR8, RZ ;  /* 0x00000008170c7c10 */ /* 0x001fc8000ff3e0ff */
[----:B------:R-:W-:-:S09]  /*2950*/  IADD3.X R13, PT, PT, R22, UR9, RZ, P1, !PT ;  /* 0x00000009160d7c10 */ /* 0x000fd20008ffe4ff */
.L_x_45:
[----:B0-----:R-:W0:Y:S01]  /*2960*/  LDC R14, c[0x0][0x3a8] ;  /* 0x0000ea00ff0e7b82 */ /* 0x001e220000000800 */
[C-C-:B------:R-:W-:Y:S01]  /*2970*/  IMAD.IADD R15, R19.reuse, 0x1, R24.reuse ;  /* 0x00000001130f7824 */ /* 0x140fe200078e0218 */
[----:B------:R-:W-:Y:S01]  /*2980*/  IADD3 R25, PT, PT, R19, 0x1, R24 ;  /* 0x0000000113197810 */ /* 0x000fe20007ffe018 */
[----:B------:R-:W-:Y:S01]  /*2990*/  IMAD.WIDE.U32 R28, R11, 0x4, R12 ;  /* 0x000000040b1c7825 */ /* 0x000fe200078e000c */
[C-C-:B------:R-:W-:Y:S02]  /*29a0*/  IADD3 R17, PT, PT, R19.reuse, 0x2, R24.reuse ;  /* 0x0000000213117810 */ /* 0x140fe40007ffe018 */
[----:B------:R-:W-:Y:S01]  /*29b0*/  IADD3 R21, PT, PT, R19, 0x3, R24 ;  /* 0x0000000313157810 */ /* 0x000fe20007ffe018 */
[----:B------:R-:W-:Y:S01]  /*29c0*/  VIADD R24, R24, 0x4 ;  /* 0x0000000418187836 */ /* 0x000fe20000000000 */
[-C--:B0-----:R-:W-:Y:S02]  /*29d0*/  ISETP.GE.AND P1, PT, R15, R14.reuse, PT ;  /* 0x0000000e0f00720c */ /* 0x081fe40003f26270 */
[----:B------:R-:W-:-:S02]  /*29e0*/  ISETP.GE.AND P2, PT, R21, R14, PT ;  /* 0x0000000e1500720c */ /* 0x000fc40003f46270 */
[----:B------:R-:W-:Y:S02]  /*29f0*/  SEL R16, R14, RZ, P1 ;  /* 0x000000ff0e107207 */ /* 0x000fe40000800000 */
[----:B------:R-:W-:-:S03]  /*2a00*/  ISETP.GE.AND P1, PT, R25, R14, PT ;  /* 0x0000000e1900720c */ /* 0x000fc60003f26270 */
[----:B------:R-:W-:Y:S01]  /*2a10*/  IMAD.IADD R16, R15, 0x1, -R16 ;  /* 0x000000010f107824 */ /* 0x000fe200078e0a10 */
[----:B------:R-:W-:Y:S02]  /*2a20*/  SEL R20, R14, RZ, P1 ;  /* 0x000000ff0e147207 */ /* 0x000fe40000800000 */
[----:B------:R-:W-:Y:S02]  /*2a30*/  ISETP.GE.AND P1, PT, R17, R14, PT ;  /* 0x0000000e1100720c */ /* 0x000fe40003f26270 */
[----:B------:R-:W-:Y:S01]  /*2a40*/  LEA R15, R16, UR6, 0x2 ;  /* 0x00000006100f7c11 */ /* 0x000fe2000f8e10ff */
[----:B------:R-:W-:Y:S01]  /*2a50*/  IMAD.IADD R20, R25, 0x1, -R20 ;  /* 0x0000000119147824 */ /* 0x000fe200078e0a14 */
[C---:B------:R-:W-:Y:S02]  /*2a60*/  SEL R16, R14.reuse, RZ, P1 ;  /* 0x000000ff0e107207 */ /* 0x040fe40000800000 */
[----:B------:R-:W-:Y:S02]  /*2a70*/  SEL R14, R14, RZ, P2 ;  /* 0x000000ff0e0e7207 */ /* 0x000fe40001000000 */
[----:B------:R-:W0:Y:S01]  /*2a80*/  LDS R15, [R15] ;  /* 0x000000000f0f7984 */ /* 0x000e220000000800 */
[----:B------:R-:W-:Y:S01]  /*2a90*/  LEA R20, R20, UR6, 0x2 ;  /* 0x0000000614147c11 */ /* 0x000fe2000f8e10ff */
[----:B------:R-:W-:Y:S01]  /*2aa0*/  IMAD.IADD R16, R17, 0x1, -R16 ;  /* 0x0000000111107824 */ /* 0x000fe200078e0a10 */
[----:B------:R-:W-:Y:S01]  /*2ab0*/  ISETP.GE.AND P1, PT, R24, R18, PT ;  /* 0x000000121800720c */ /* 0x000fe20003f26270 */
[----:B------:R-:W-:-:S02]  /*2ac0*/  IMAD.IADD R14, R21, 0x1, -R14 ;  /* 0x00000001150e7824 */ /* 0x000fc400078e0a0e */
[----:B------:R1:W2:Y:S01]  /*2ad0*/  LDS R26, [R20] ;  /* 0x00000000141a7984 */ /* 0x0002a20000000800 */
[----:B------:R-:W-:Y:S01]  /*2ae0*/  LEA R16, R16, UR6, 0x2 ;  /* 0x0000000610107c11 */ /* 0x000fe2000f8e10ff */
[----:B------:R-:W-:Y:S01]  /*2af0*/  VIADD R17, R11, 0x1 ;  /* 0x000000010b117836 */ /* 0x000fe20000000000 */
[----:B------:R-:W-:Y:S01]  /*2b00*/  LEA R25, R14, UR6, 0x2 ;  /* 0x000000060e197c11 */ /* 0x000fe2000f8e10ff */
[----:B------:R-:W-:Y:S02]  /*2b10*/  IMAD.MOV.U32 R21, RZ, RZ, R13 ;  /* 0x000000ffff157224 */ /* 0x000fe400078e000d */
[----:B------:R3:W4:Y:S01]  /*2b20*/  LDS R27, [R16] ;  /* 0x00000000101b7984 */ /* 0x0007220000000800 */
[--C-:B------:R-:W-:Y:S02]  /*2b30*/  IMAD.MOV.U32 R14, RZ, RZ, R12.reuse ;  /* 0x000000ffff0e7224 */ /* 0x100fe400078e000c */
[----:B-1----:R-:W-:Y:S01]  /*2b40*/  IMAD.MOV.U32 R20, RZ, RZ, R12 ;  /* 0x000000ffff147224 */ /* 0x002fe200078e000c */
[----:B------:R-:W1:Y:S03]  /*2b50*/  LDS R25, [R25] ;  /* 0x0000000019197984 */ /* 0x000e660000000800 */
[----:B------:R-:W-:-:S04]  /*2b60*/  IMAD.WIDE.U32 R20, R17, 0x4, R20 ;  /* 0x0000000411147825 */ /* 0x000fc800078e0014 */
[----:B------:R-:W-:Y:S02]  /*2b70*/  VIADD R17, R11, 0x2 ;  /* 0x000000020b117836 */ /* 0x000fe40000000000 */
[----:B---3--:R-:W-:Y:S01]  /*2b80*/  IMAD.MOV.U32 R16, RZ, RZ, R12 ;  /* 0x000000ffff107224 */ /* 0x008fe200078e000c */
[----:B0-----:R0:W-:Y:S04]  /*2b90*/  STG.E desc[UR10][R28.64], R15 ;  /* 0x0000000f1c007986 */ /* 0x0011e8000c10190a */
[----:B--2---:R2:W-:Y:S01]  /*2ba0*/  STG.E desc[UR10][R20.64], R26 ;  /* 0x0000001a14007986 */ /* 0x0045e2000c10190a */
[----:B0-----:R-:W-:Y:S02]  /*2bb0*/  IMAD.MOV.U32 R15, RZ, RZ, R13 ;  /* 0x000000ffff0f7224 */ /* 0x001fe400078e000d */
[----:B------:R-:W-:-:S04]  /*2bc0*/  IMAD.WIDE.U32 R14, R17, 0x4, R14 ;  /* 0x00000004110e7825 */ /* 0x000fc800078e000e */
[C---:B--2---:R-:W-:Y:S01]  /*2bd0*/  VIADD R21, R11.reuse, 0x3 ;  /* 0x000000030b157836 */ /* 0x044fe20000000000 */
[----:B----4-:R0:W-:Y:S01]  /*2be0*/  STG.E desc[UR10][R14.64], R27 ;  /* 0x0000001b0e007986 */ /* 0x0101e2000c10190a */
[----:B------:R-:W-:Y:S02]  /*2bf0*/  IMAD.MOV.U32 R17, RZ, RZ, R13 ;  /* 0x000000ffff117224 */ /* 0x000fe400078e000d */
[----:B------:R-:W-:Y:S02]  /*2c00*/  VIADD R11, R11, 0x4 ;  /* 0x000000040b0b7836 */ /* 0x000fe40000000000 */
[----:B------:R-:W-:-:S05]  /*2c10*/  IMAD.WIDE.U32 R16, R21, 0x4, R16 ;  /* 0x0000000415107825 */ /* 0x000fca00078e0010 */
[----:B-1----:R0:W-:Y:S01]  /*2c20*/  STG.E desc[UR10][R16.64], R25 ;  /* 0x0000001910007986 */ /* 0x0021e2000c10190a */
[----:B------:R-:W-:Y:S05]  /*2c30*/  @!P1 BRA `(.L_x_45) ;  /* 0xfffffffc00489947 */ /* 0x000fea000383ffff */
.L_x_44:
[----:B------:R-:W-:Y:S05]  /*2c40*/  BSYNC.RECONVERGENT B3 ;  /* 0x0000000000037941 */ /* 0x000fea0003800200 */
.L_x_43:
[----:B------:R-:W-:Y:S01]  /*2c50*/  IMAD.IADD R12, R10, 0x1, -R24 ;  /* 0x000000010a0c7824 */ /* 0x000fe200078e0a18 */
[----:B------:R-:W-:Y:S04]  /*2c60*/  BSSY.RECONVERGENT B3, `(.L_x_46) ;  /* 0x000001b000037945 */ /* 0x000fe80003800200 */
[----:B------:R-:W-:-:S13]  /*2c70*/  ISETP.GT.AND P1, PT, R12, 0x1, PT ;  /* 0x000000010c00780c */ /* 0x000fda0003f24270 */
[----:B------:R-:W-:Y:S05]  /*2c80*/  @!P1 BRA `(.L_x_47) ;  /* 0x0000000000609947 */ /* 0x000fea0003800000 */
[----:B------:R-:W1:Y:S01]  /*2c90*/  LDC R13, c[0x0][0x3a8] ;  /* 0x0000ea00ff0d7b82 */ /* 0x000e620000000800 */
[C-C-:B0-----:R-:W-:Y:S01]  /*2ca0*/  IMAD.IADD R14, R19.reuse, 0x1, R24.reuse ;  /* 0x00000001130e7824 */ /* 0x141fe200078e0218 */
[----:B------:R-:W-:Y:S01]  /*2cb0*/  IADD3 R12, PT, PT, R19, 0x1, R24 ;  /* 0x00000001130c7810 */ /* 0x000fe20007ffe018 */
[----:B------:R-:W0:Y:S01]  /*2cc0*/  LDCU.64 UR8, c[0x0][0x3a0] ;  /* 0x00007400ff0877ac */ /* 0x000e220008000a00 */
[----:B------:R-:W-:Y:S02]  /*2cd0*/  VIADD R25, R11, 0x1 ;  /* 0x000000010b197836 */ /* 0x000fe40000000000 */
[----:B------:R-:W-:Y:S01]  /*2ce0*/  VIADD R24, R24, 0x2 ;  /* 0x0000000218187836 */ /* 0x000fe20000000000 */
[-C--:B-1----:R-:W-:Y:S02]  /*2cf0*/  ISETP.GE.AND P1, PT, R14, R13.reuse, PT ;  /* 0x0000000d0e00720c */ /* 0x082fe40003f26270 */
[----:B------:R-:W-:Y:S02]  /*2d00*/  ISETP.GE.AND P0, PT, R12, R13, PT ;  /* 0x0000000d0c00720c */ /* 0x000fe40003f06270 */
[----:B------:R-:W-:-:S02]  /*2d10*/  SEL R15, R13, RZ, P1 ;  /* 0x000000ff0d0f7207 */ /* 0x000fc40000800000 */
[----:B------:R-:W-:-:S03]  /*2d20*/  SEL R13, R13, RZ, P0 ;  /* 0x000000ff0d0d7207 */ /* 0x000fc60000000000 */
[----:B------:R-:W-:Y:S02]  /*2d30*/  IMAD.IADD R15, R14, 0x1, -R15 ;  /* 0x000000010e0f7824 */ /* 0x000fe400078e0a0f */
[----:B------:R-:W-:Y:S01]  /*2d40*/  IMAD.IADD R13, R12, 0x1, -R13 ;  /* 0x000000010c0d7824 */ /* 0x000fe200078e0a0d */
[----:B0-----:R-:W-:Y:S02]  /*2d50*/  IADD3 R12, P0, PT, R23, UR8, RZ ;  /* 0x00000008170c7c10 */ /* 0x001fe4000ff1e0ff */
[----:B------:R-:W-:Y:S02]  /*2d60*/  LEA R17, R15, UR6, 0x2 ;  /* 0x000000060f117c11 */ /* 0x000fe4000f8e10ff */
[----:B------:R-:W-:Y:S02]  /*2d70*/  LEA R16, R13, UR6, 0x2 ;  /* 0x000000060d107c11 */ /* 0x000fe4000f8e10ff */
[----:B------:R-:W-:Y:S02]  /*2d80*/  IADD3.X R13, PT, PT, R22, UR9, RZ, P0, !PT ;  /* 0x00000009160d7c10 */ /* 0x000fe400087fe4ff */
[----:B------:R-:W0:Y:S01]  /*2d90*/  LDS R17, [R17] ;  /* 0x0000000011117984 */ /* 0x000e220000000800 */
[----:B------:R-:W-:Y:S01]  /*2da0*/  PLOP3.LUT P0, PT, PT, PT, PT, 0x8, 0x80 ;  /* 0x000000000080781c */ /* 0x000fe20003f0e170 */
[----:B------:R-:W-:-:S02]  /*2db0*/  IMAD.WIDE.U32 R14, R11, 0x4, R12 ;  /* 0x000000040b0e7825 */ /* 0x000fc400078e000c */
[----:B------:R-:W1:Y:S02]  /*2dc0*/  LDS R21, [R16] ;  /* 0x0000000010157984 */ /* 0x000e640000000800 */
[----:B------:R-:W-:-:S04]  /*2dd0*/  IMAD.WIDE.U32 R12, R25, 0x4, R12 ;  /* 0x00000004190c7825 */ /* 0x000fc800078e000c */
[----:B------:R-:W-:Y:S01]  /*2de0*/  VIADD R11, R11, 0x2 ;  /* 0x000000020b0b7836 */ /* 0x000fe20000000000 */
[----:B0-----:R2:W-:Y:S04]  /*2df0*/  STG.E desc[UR10][R14.64], R17 ;  /* 0x000000110e007986 */ /* 0x0015e8000c10190a */
[----:B-1----:R2:W-:Y:S02]  /*2e00*/  STG.E desc[UR10][R12.64], R21 ;  /* 0x000000150c007986 */ /* 0x0025e4000c10190a */
.L_x_47:
[----:B------:R-:W-:Y:S05]  /*2e10*/  BSYNC.RECONVERGENT B3 ;  /* 0x0000000000037941 */ /* 0x000fea0003800200 */
.L_x_46:
[----:B------:R-:W-:-:S13]  /*2e20*/  ISETP.LT.OR P0, PT, R24, R10, P0 ;  /* 0x0000000a1800720c */ /* 0x000fda0000701670 */
[----:B------:R-:W-:Y:S05]  /*2e30*/  @!P0 BRA `(.L_x_42) ;  /* 0x0000000000308947 */ /* 0x000fea0003800000 */
[----:B------:R-:W1:Y:S01]  /*2e40*/  LDC R10, c[0x0][0x3a8] ;  /* 0x0000ea00ff0a7b82 */ /* 0x000e620000000800 */
[----:B------:R-:W-:Y:S01]  /*2e50*/  IMAD.IADD R19, R19, 0x1, R24 ;  /* 0x0000000113137824 */ /* 0x000fe200078e0218 */
[----:B------:R-:W2:Y:S04]  /*2e60*/  LDCU.64 UR8, c[0x0][0x3a0] ;  /* 0x00007400ff0877ac */ /* 0x000ea80008000a00 */
[----:B-1----:R-:W-:-:S04]  /*2e70*/  ISETP.GE.AND P0, PT, R19, R10, PT ;  /* 0x0000000a1300720c */ /* 0x002fc80003f06270 */
[----:B------:R-:W-:Y:S02]  /*2e80*/  SEL R10, R10, RZ, P0 ;  /* 0x000000ff0a0a7207 */ /* 0x000fe40000000000 */
[----:B--2---:R-:W-:-:S03]  /*2e90*/  IADD3 R12, P0, PT, R23, UR8, RZ ;  /* 0x00000008170c7c10 */ /* 0x004fc6000ff1e0ff */
[----:B------:R-:W-:Y:S01]  /*2ea0*/  IMAD.IADD R10, R19, 0x1, -R10 ;  /* 0x00000001130a7824 */ /* 0x000fe200078e0a0a */
[----:B------:R-:W-:-:S04]  /*2eb0*/  IADD3.X R13, PT, PT, R22, UR9, RZ, P0, !PT ;  /* 0x00000009160d7c10 */ /* 0x000fc800087fe4ff */
[----:B0-----:R-:W-:Y:S01]  /*2ec0*/  LEA R14, R10, UR6, 0x2 ;  /* 0x000000060a0e7c11 */ /* 0x001fe2000f8e10ff */
[----:B------:R-:W-:-:S04]  /*2ed0*/  IMAD.WIDE.U32 R10, R11, 0x4, R12 ;  /* 0x000000040b0a7825 */ /* 0x000fc800078e000c */
[----:B------:R-:W0:Y:S04]  /*2ee0*/  LDS R15, [R14] ;  /* 0x000000000e0f7984 */ /* 0x000e280000000800 */
[----:B0-----:R1:W-:Y:S02]  /*2ef0*/  STG.E desc[UR10][R10.64], R15 ;  /* 0x0000000f0a007986 */ /* 0x0013e4000c10190a */
.L_x_42:
[----:B------:R-:W-:Y:S05]  /*2f00*/  BSYNC.RECONVERGENT B2 ;  /* 0x0000000000027941 */ /* 0x000fea0003800200 */
.L_x_35:
[----:B------:R-:W3:Y:S01]  /*2f10*/  LDCU UR8, c[0x0][0x3a8] ;  /* 0x00007500ff0877ac */ /* 0x000ee20008000800 */
[----:B-1----:R-:W1:Y:S01]  /*2f20*/  LDC R10, c[0x0][0x3a8] ;  /* 0x0000ea00ff0a7b82 */ /* 0x002e620000000800 */
[----:B------:R-:W-:Y:S01]  /*2f30*/  BSSY.RECONVERGENT B2, `(.L_x_48) ;  /* 0x000004a000027945 */ /* 0x000fe20003800200 */
[----:B------:R-:W-:Y:S02]  /*2f40*/  UIADD3 UR16, UPT, UPT, UR18, -UR4, URZ ;  /* 0x8000000412107290 */ /* 0x000fe4000fffe0ff */
[----:B------:R-:W-:-:S04]  /*2f50*/  UIADD3 UR5, UPT, UPT, UR5, 0x1, URZ ;  /* 0x0000000105057890 */ /* 0x000fc8000fffe0ff */
[----:B------:R-:W-:Y:S02]  /*2f60*/  ISETP.LE.AND P0, PT, R8, UR16, PT ;  /* 0x0000001008007c0c */ /* 0x000fe4000bf03270 */
[----:B------:R-:W-:Y:S01]  /*2f70*/  ISETP.LE.AND P1, PT, R9, UR16, PT ;  /* 0x0000001009007c0c */ /* 0x000fe2000bf23270 */
[----:B---3--:R-:W-:-:S04]  /*2f80*/  UISETP.LT.AND UP0, UPT, UR16, UR8, UPT ;  /* 0x000000081000728c */ /* 0x008fc8000bf01270 */
[----:B------:R-:W-:-:S06]  /*2f90*/  USEL UR8, UR16, UR8, UP0 ;  /* 0x0000000810087287 */ /* 0x000fcc0008000000 */
[----:B------:R-:W-:Y:S02]  /*2fa0*/  IADD3 R11, PT, PT, -R8, UR8, RZ ;  /* 0x00000008080b7c10 */ /* 0x000fe4000fffe1ff */
[C---:B0-2---:R-:W-:Y:S02]  /*2fb0*/  IADD3 R13, PT, PT, -R9.reuse, UR8, RZ ;  /* 0x00000008090d7c10 */ /* 0x045fe4000fffe1ff */
[----:B------:R-:W-:Y:S02]  /*2fc0*/  VIMNMX R14, PT, PT, R9, UR8, PT ;  /* 0x00000008090e7c48 */ /* 0x000fe4000bfe0100 */
[----:B------:R-:W-:Y:S02]  /*2fd0*/  SEL R11, R11, RZ, P0 ;  /* 0x000000ff0b0b7207 */ /* 0x000fe40000000000 */
[----:B------:R-:W-:Y:S02]  /*2fe0*/  SEL R13, R13, RZ, P1 ;  /* 0x000000ff0d0d7207 */ /* 0x000fe40000800000 */
[----:B------:R-:W-:-:S07]  /*2ff0*/  IADD3 R21, PT, PT, -R14, UR8, RZ ;  /* 0x000000080e157c10 */ /* 0x000fce000fffe1ff */
.L_x_53:
[C---:B------:R-:W-:Y:S01]  /*3000*/  ISETP.GE.AND P0, PT, R21.reuse, R8, PT ;  /* 0x000000081500720c */ /* 0x040fe20003f06270 */
[----:B------:R-:W-:Y:S04]  /*3010*/  BSSY.RECONVERGENT B3, `(.L_x_49) ;  /* 0x000003a000037945 */ /* 0x000fe80003800200 */
[----:B------:R-:W-:Y:S01]  /*3020*/  BSSY.RELIABLE B4, `(.L_x_50) ;  /* 0x0000022000047945 */ /* 0x000fe20003800100 */
[C---:B------:R-:W-:Y:S01]  /*3030*/  IMAD.IADD R17, R14.reuse, 0x1, R5 ;  /* 0x000000010e117824 */ /* 0x040fe200078e0205 */
[----:B------:R-:W-:Y:S01]  /*3040*/  ISETP.LT.OR P0, PT, R14, 0x1, P0 ;  /* 0x000000010e00780c */ /* 0x000fe20000701670 */
[----:B------:R-:W-:Y:S02]  /*3050*/  IMAD.IADD R19, R21, 0x1, R4 ;  /* 0x0000000115137824 */ /* 0x000fe400078e0204 */
[----:B------:R-:W-:-:S02]  /*3060*/  IMAD.MOV.U32 R15, RZ, RZ, R14 ;  /* 0x000000ffff0f7224 */ /* 0x000fc400078e000e */
[----:B------:R-:W-:-:S08]  /*3070*/  IMAD.MOV.U32 R12, RZ, RZ, R21 ;  /* 0x000000ffff0c7224 */ /* 0x000fd000078e0015 */
[----:B------:R-:W-:Y:S05]  /*3080*/  @P0 BRA `(.L_x_51) ;  /* 0x0000000000580947 */ /* 0x000fea0003800000 */
[----:B------:R-:W0:Y:S01]  /*3090*/  S2UR UR12, SR_CgaCtaId ;  /* 0x00000000000c79c3 */ /* 0x000e220000008800 */
[-C--:B-1----:R-:W-:Y:S01]  /*30a0*/  ISETP.GT.AND P0, PT, R17, R10.reuse, PT ;  /* 0x0000000a1100720c */ /* 0x082fe20003f04270 */
[----:B------:R-:W-:Y:S01]  /*30b0*/  UMOV UR9, 0x400 ;  /* 0x0000040000097882 */ /* 0x000fe20000000000 */
[----:B------:R-:W-:Y:S02]  /*30c0*/  ISETP.GE.AND P1, PT, R19, R10, PT ;  /* 0x0000000a1300720c */ /* 0x000fe40003f26270 */
[----:B------:R-:W-:Y:S02]  /*30d0*/  SEL R16, R6, 0xffffffff, P0 ;  /* 0xffffffff06107807 */ /* 0x000fe40000000000 */
[----:B------:R-:W-:-:S03]  /*30e0*/  SEL R18, R10, RZ, P1 ;  /* 0x000000ff0a127207 */ /* 0x000fc60000800000 */
[----:B------:R-:W-:Y:S02]  /*30f0*/  IMAD.IADD R16, R17, 0x1, R16 ;  /* 0x0000000111107824 */ /* 0x000fe400078e0210 */
[----:B------:R-:W-:-:S05]  /*3100*/  IMAD.IADD R18, R19, 0x1, -R18 ;  /* 0x0000000113127824 */ /* 0x000fca00078e0a12 */
[----:B------:R-:W-:-:S05]  /*3110*/  LEA R18, R18, UR6, 0x2 ;  /* 0x0000000612127c11 */ /* 0x000fca000f8e10ff */
[----:B------:R-:W-:Y:S01]  /*3120*/  LDS R23, [R18] ;  /* 0x0000000012177984 */ /* 0x000fe20000000800 */
[----:B0-----:R-:W-:-:S06]  /*3130*/  ULEA UR9, UR12, UR9, 0x18 ;  /* 0x000000090c097291 */ /* 0x001fcc000f8ec0ff */
        /* <DEDUP_REMOVED lines=11> */
.L_x_51:
[----:B------:R-:W-:Y:S02]  /*31f0*/  ISETP.GE.AND P1, PT, R14, R9, PT ;  /* 0x000000090e00720c */ /* 0x000fe40003f26270 */
[----:B------:R-:W-:Y:S02]  /*3200*/  PLOP3.LUT P0, PT, PT, PT, PT, 0x80, 0x8 ;  /* 0x000000000008781c */ /* 0x000fe40003f0f070 */
[----:B------:R-:W-:-:S13]  /*3210*/  ISETP.LT.OR P1, PT, R21, 0x1, P1 ;  /* 0x000000011500780c */ /* 0x000fda0000f21670 */
[----:B------:R-:W-:Y:S05]  /*3220*/  @P1 BREAK.RELIABLE B4 ;  /* 0x0000000000041942 */ /* 0x000fea0003800100 */
[----:B------:R-:W-:Y:S05]  /*3230*/  @P1 BRA `(.L_x_52) ;  /* 0x00000000005c1947 */ /* 0x000fea0003800000 */
[----:B------:R-:W-:Y:S05]  /*3240*/  BSYNC.RELIABLE B4 ;  /* 0x0000000000047941 */ /* 0x000fea0003800100 */
.L_x_50:
[----:B------:R-:W0:Y:S01]  /*3250*/  S2UR UR12, SR_CgaCtaId ;  /* 0x00000000000c79c3 */ /* 0x000e220000008800 */
[-C--:B-1----:R-:W-:Y:S01]  /*3260*/  ISETP.GT.AND P1, PT, R19, R10.reuse, PT ;  /* 0x0000000a1300720c */ /* 0x082fe20003f24270 */
[----:B------:R-:W-:Y:S01]  /*3270*/  UMOV UR9, 0x400 ;  /* 0x0000040000097882 */ /* 0x000fe20000000000 */
[----:B------:R-:W-:Y:S01]  /*3280*/  ISETP.GE.AND P2, PT, R17, R10, PT ;  /* 0x0000000a1100720c */ /* 0x000fe20003f46270 */
[----:B------:R-:W-:Y:S01]  /*3290*/  IMAD.MOV.U32 R21, RZ, RZ, R12 ;  /* 0x000000ffff157224 */ /* 0x000fe200078e000c */
[----:B------:R-:W-:Y:S02]  /*32a0*/  SEL R14, R6, 0xffffffff, P1 ;  /* 0xffffffff060e7807 */ /* 0x000fe40000800000 */
[----:B------:R-:W-:-:S03]  /*32b0*/  SEL R16, R10, RZ, P2 ;  /* 0x000000ff0a107207 */ /* 0x000fc60001000000 */
[----:B------:R-:W-:Y:S02]  /*32c0*/  IMAD.IADD R14, R19, 0x1, R14 ;  /* 0x00000001130e7824 */ /* 0x000fe400078e020e */
[----:B------:R-:W-:-:S03]  /*32d0*/  IMAD.IADD R17, R17, 0x1, -R16 ;  /* 0x0000000111117824 */ /* 0x000fc600078e0a10 */
[----:B------:R-:W-:Y:S01]  /*32e0*/  LEA R16, R14, UR6, 0x2 ;  /* 0x000000060e107c11 */ /* 0x000fe2000f8e10ff */
[----:B------:R-:W-:-:S05]  /*32f0*/  IMAD.MOV.U32 R14, RZ, RZ, R15 ;  /* 0x000000ffff0e7224 */ /* 0x000fca00078e000f */
[----:B------:R-:W-:Y:S01]  /*3300*/  LDS R16, [R16] ;  /* 0x0000000010107984 */ /* 0x000fe20000000800 */
[----:B0-----:R-:W-:-:S06]  /*3310*/  ULEA UR9, UR12, UR9, 0x18 ;  /* 0x000000090c097291 */ /* 0x001fcc000f8ec0ff */
[----:B------:R-:W-:-:S06]  /*3320*/  LEA R17, R17, UR9, 0x2 ;  /* 0x0000000911117c11 */ /* 0x000fcc000f8e10ff */
[----:B------:R-:W0:Y:S02]  /*3330*/  LDS R17, [R17] ;  /* 0x0000000011117984 */ /* 0x000e240000000800 */
[----:B0-----:R-:W-:-:S13]  /*3340*/  ISETP.GE.AND P1, PT, R16, R17, PT ;  /* 0x000000111000720c */ /* 0x001fda0003f26270 */
[----:B------:R-:W-:Y:S01]  /*3350*/  @P1 IADD3 R18, PT, PT, R12, 0x1, -R13 ;  /* 0x000000010c121810 */ /* 0x000fe20007ffe80d */
[----:B------:R-:W-:Y:S01]  /*3360*/  @P1 IMAD.MOV.U32 R11, RZ, RZ, R15 ;  /* 0x000000ffff0b1224 */ /* 0x000fe200078e000f */
[----:B------:R-:W-:Y:S02]  /*3370*/  @P1 PLOP3.LUT P0, PT, PT, PT, PT, 0x8, 0x80 ;  /* 0x000000000080181c */ /* 0x000fe40003f0e170 */
[----:B------:R-:W-:-:S05]  /*3380*/  @P1 SHF.R.S32.HI R18, RZ, 0x1, R18 ;  /* 0x00000001ff121819 */ /* 0x000fca0000011412 */
[--C-:B------:R-:W-:Y:S02]  /*3390*/  @P1 IMAD.IADD R14, R15, 0x1, R18.reuse ;  /* 0x000000010f0e1824 */ /* 0x100fe400078e0212 */
[----:B------:R-:W-:-:S07]  /*33a0*/  @P1 IMAD.IADD R21, R12, 0x1, -R18 ;  /* 0x000000010c151824 */ /* 0x000fce00078e0a12 */
.L_x_52:
[----:B------:R-:W-:Y:S05]  /*33b0*/  BSYNC.RECONVERGENT B3 ;  /* 0x0000000000037941 */ /* 0x000fea0003800200 */
.L_x_49:
[----:B------:R-:W-:Y:S05]  /*33c0*/  @!P0 BRA `(.L_x_53) ;  /* 0xfffffffc000c8947 */ /* 0x000fea000383ffff */
[----:B------:R-:W-:Y:S05]  /*33d0*/  BSYNC.RECONVERGENT B2 ;  /* 0x0000000000027941 */ /* 0x000fea0003800200 */
.L_x_48:
[----:B------:R-:W-:Y:S05]  /*33e0*/  WARPSYNC.ALL ;  /* 0x0000000000007948 */ /* 0x000fea0003800000 */
[----:B------:R-:W0:Y:S01]  /*33f0*/  LDC R9, c[0x0][0x3a8] ;  /* 0x0000ea00ff097b82 */ /* 0x000e220000000800 */
[----:B------:R-:W-:-:S07]  /*3400*/  IMAD.U32 R15, RZ, RZ, UR18 ;  /* 0x00000012ff0f7e24 */ /* 0x000fce000f8e00ff */
[----:B------:R-:W-:Y:S01]  /*3410*/  BAR.SYNC.DEFER_BLOCKING 0x0 ;  /* 0x0000000000007b1d */ /* 0x000fe20000010000 */
[----:B------:R-:W-:Y:S01]  /*3420*/  IMAD.IADD R8, R14, 0x1, R5 ;  /* 0x000000010e087824 */ /* 0x000fe200078e0205 */
[----:B------:R-:W-:Y:S01]  /*3430*/  ISETP.NE.AND P2, PT, R0, UR5, PT ;  /* 0x0000000500007c0c */ /* 0x000fe2000bf45270 */
[----:B------:R-:W-:Y:S01]  /*3440*/  IMAD.IADD R7, R14, 0x1, R7 ;  /* 0x000000010e077824 */ /* 0x000fe200078e0207 */
[----:B------:R-:W-:Y:S01]  /*3450*/  IADD3 R15, PT, PT, R15, -UR4, -R14 ;  /* 0x800000040f0f7c10 */ /* 0x000fe2000fffe80e */
[----:B------:R-:W-:-:S06]  /*3460*/  UIADD3 UR4, UPT, UPT, UR8, UR4, URZ ;  /* 0x0000000408047290 */ /* 0x000fcc000fffe0ff */
[----:B------:R-:W-:Y:S02]  /*3470*/  IADD3 R16, PT, PT, -R7, UR4, RZ ;  /* 0x0000000407107c10 */ /* 0x000fe4000fffe1ff */
[----:B0-----:R-:W-:-:S04]  /*3480*/  ISETP.LT.AND P0, PT, R9, UR16, PT ;  /* 0x0000001009007c0c */ /* 0x001fc8000bf01270 */
[-C--:B------:R-:W-:Y:S02]  /*3490*/  SEL R15, R15, R9.reuse, !P0 ;  /* 0x000000090f0f7207 */ /* 0x080fe40004000000 */
[----:B------:R-:W-:-:S03]  /*34a0*/  ISETP.GE.AND P0, PT, R8, R9, PT ;  /* 0x000000090800720c */ /* 0x000fc60003f06270 */
[----:B------:R-:W-:Y:S01]  /*34b0*/  IMAD.IADD R4, R15, 0x1, R4 ;  /* 0x000000010f047824 */ /* 0x000fe200078e0204 */
[----:B------:R-:W-:-:S04]  /*34c0*/  SEL R5, R9, RZ, P0 ;  /* 0x000000ff09057207 */ /* 0x000fc80000000000 */
[----:B------:R-:W-:Y:S01]  /*34d0*/  ISETP.GE.AND P1, PT, R4, R9, PT ;  /* 0x000000090400720c */ /* 0x000fe20003f26270 */
[----:B------:R-:W-:-:S03]  /*34e0*/  IMAD.IADD R5, R8, 0x1, -R5 ;  /* 0x0000000108057824 */ /* 0x000fc600078e0a05 */
[----:B------:R-:W-:-:S05]  /*34f0*/  SEL R9, R9, RZ, P1 ;  /* 0x000000ff09097207 */ /* 0x000fca0000800000 */
[----:B------:R-:W-:Y:S01]  /*3500*/  IMAD.IADD R4, R4, 0x1, -R9 ;  /* 0x0000000104047824 */ /* 0x000fe200078e0a09 */
[----:B------:R-:W-:Y:S06]  /*3510*/  @P2 BRA `(.L_x_54) ;  /* 0xffffffd400bc2947 */ /* 0x000fec000383ffff */
[----:B------:R-:W-:Y:S05]  /*3520*/  EXIT ;  /* 0x000000000000794d */ /* 0x000fea0003800000 */
        .weak           $__internal_0_$__cuda_sm3x_div_rn_noftz_f32_slowpath
        .type           $__internal_0_$__cuda_sm3x_div_rn_noftz_f32_slowpath,@function
        .size           $__internal_0_$__cuda_sm3x_div_rn_noftz_f32_slowpath,(.L_x_65 - $__internal_0_$__cuda_sm3x_div_rn_noftz_f32_slowpath)
$__internal_0_$__cuda_sm3x_div_rn_noftz_f32_slowpath:
[----:B------:R-:W-:Y:S02]  /*3530*/  SHF.R.U32.HI R7, RZ, 0x17, R3 ;  /* 0x00000017ff077819 */ /* 0x000fe40000011603 */
[----:B------:R-:W-:Y:S02]  /*3540*/  SHF.R.U32.HI R5, RZ, 0x17, R0 ;  /* 0x00000017ff057819 */ /* 0x000fe40000011600 */
[----:B------:R-:W-:Y:S02]  /*3550*/  LOP3.LUT R12, R7, 0xff, RZ, 0xc0, !PT ;  /* 0x000000ff070c7812 */ /* 0x000fe400078ec0ff */
[----:B------:R-:W-:-:S03]  /*3560*/  LOP3.LUT R10, R5, 0xff, RZ, 0xc0, !PT ;  /* 0x000000ff050a7812 */ /* 0x000fc600078ec0ff */
[----:B------:R-:W-:Y:S02]  /*3570*/  VIADD R8, R12, 0xffffffff ;  /* 0xffffffff0c087836 */ /* 0x000fe40000000000 */
[----:B------:R-:W-:-:S03]  /*3580*/  VIADD R7, R10, 0xffffffff ;  /* 0xffffffff0a077836 */ /* 0x000fc60000000000 */
[----:B------:R-:W-:-:S04]  /*3590*/  ISETP.GT.U32.AND P0, PT, R8, 0xfd, PT ;  /* 0x000000fd0800780c */ /* 0x000fc80003f04070 */
[----:B------:R-:W-:-:S13]  /*35a0*/  ISETP.GT.U32.OR P0, PT, R7, 0xfd, P0 ;  /* 0x000000fd0700780c */ /* 0x000fda0000704470 */
[----:B------:R-:W-:Y:S01]  /*35b0*/  @!P0 IMAD.MOV.U32 R5, RZ, RZ, RZ ;  /* 0x000000ffff058224 */ /* 0x000fe200078e00ff */
[----:B------:R-:W-:Y:S06]  /*35c0*/  @!P0 BRA `(.L_x_55) ;  /* 0x00000000005c8947 */ /* 0x000fec0003800000 */
[----:B------:R-:W-:Y:S02]  /*35d0*/  FSETP.GTU.FTZ.AND P0, PT, |R0|, +INF , PT ;  /* 0x7f8000000000780b */ /* 0x000fe40003f1c200 */
[----:B------:R-:W-:-:S04]  /*35e0*/  FSETP.GTU.FTZ.AND P1, PT, |R3|, +INF , PT ;  /* 0x7f8000000300780b */ /* 0x000fc80003f3c200 */
[----:B------:R-:W-:-:S13]  /*35f0*/  PLOP3.LUT P0, PT, P0, P1, PT, 0xf8, 0x8f ;  /* 0x00000000008f781c */ /* 0x000fda0000703f70 */
[----:B------:R-:W-:Y:S05]  /*3600*/  @P0 BRA `(.L_x_56) ;  /* 0x0000000400440947 */ /* 0x000fea0003800000 */
[----:B------:R-:W-:-:S13]  /*3610*/  LOP3.LUT P0, RZ, R3, 0x7fffffff, R0, 0xc8, !PT ;  /* 0x7fffffff03ff7812 */ /* 0x000fda000780c800 */
[----:B------:R-:W-:Y:S05]  /*3620*/  @!P0 BRA `(.L_x_57) ;  /* 0x0000000400348947 */ /* 0x000fea0003800000 */
[C---:B------:R-:W-:Y:S02]  /*3630*/  FSETP.NEU.FTZ.AND P1, PT, |R0|.reuse, +INF , PT ;  /* 0x7f8000000000780b */ /* 0x040fe40003f3d200 */
[----:B------:R-:W-:Y:S02]  /*3640*/  FSETP.NEU.FTZ.AND P2, PT, |R3|, +INF , PT ;  /* 0x7f8000000300780b */ /* 0x000fe40003f5d200 */
[----:B------:R-:W-:-:S11]  /*3650*/  FSETP.NEU.FTZ.AND P0, PT, |R0|, +INF , PT ;  /* 0x7f8000000000780b */ /* 0x000fd60003f1d200 */
[----:B------:R-:W-:Y:S05]  /*3660*/  @!P2 BRA !P1, `(.L_x_57) ;  /* 0x000000040024a947 */ /* 0x000fea0004800000 */
[----:B------:R-:W-:-:S04]  /*3670*/  LOP3.LUT P1, RZ, R0, 0x7fffffff, RZ, 0xc0, !PT ;  /* 0x7fffffff00ff7812 */ /* 0x000fc8000782c0ff */
[----:B------:R-:W-:-:S13]  /*3680*/  PLOP3.LUT P1, PT, P2, P1, PT, 0x2f, 0xf2 ;  /* 0x0000000000f2781c */ /* 0x000fda0001722577 */
[----:B------:R-:W-:Y:S05]  /*3690*/  @P1 BRA `(.L_x_58) ;  /* 0x0000000400101947 */ /* 0x000fea0003800000 */
[----:B------:R-:W-:-:S04]  /*36a0*/  LOP3.LUT P1, RZ, R3, 0x7fffffff, RZ, 0xc0, !PT ;  /* 0x7fffffff03ff7812 */ /* 0x000fc8000782c0ff */
[----:B------:R-:W-:-:S13]  /*36b0*/  PLOP3.LUT P0, PT, P0, P1, PT, 0x2f, 0xf2 ;  /* 0x0000000000f2781c */ /* 0x000fda0000702577 */
[----:B------:R-:W-:Y:S05]  /*36c0*/  @P0 BRA `(.L_x_59) ;  /* 0x0000000000f80947 */ /* 0x000fea0003800000 */
[----:B------:R-:W-:Y:S02]  /*36d0*/  ISETP.GE.AND P0, PT, R7, RZ, PT ;  /* 0x000000ff0700720c */ /* 0x000fe40003f06270 */
[----:B------:R-:W-:-:S11]  /*36e0*/  ISETP.GE.AND P1, PT, R8, RZ, PT ;  /* 0x000000ff0800720c */ /* 0x000fd60003f26270 */
[----:B------:R-:W-:Y:S02]  /*36f0*/  @P0 IMAD.MOV.U32 R5, RZ, RZ, RZ ;  /* 0x000000ffff050224 */ /* 0x000fe400078e00ff */
[----:B------:R-:W-:Y:S01]  /*3700*/  @!P0 FFMA R0, R0, 1.84467440737095516160e+19, RZ ;  /* 0x5f80000000008823 */ /* 0x000fe200000000ff */
[----:B------:R-:W-:Y:S02]  /*3710*/  @!P0 IMAD.MOV.U32 R5, RZ, RZ, -0x40 ;  /* 0xffffffc0ff058424 */ /* 0x000fe400078e00ff */
[----:B------:R-:W-:Y:S02]  /*3720*/  @!P1 FFMA R3, R3, 1.84467440737095516160e+19, RZ ;  /* 0x5f80000003039823 */ /* 0x000fe400000000ff */
[----:B------:R-:W-:-:S07]  /*3730*/  @!P1 VIADD R5, R5, 0x40 ;  /* 0x0000004005059836 */ /* 0x000fce0000000000 */
.L_x_55:
[----:B------:R-:W-:-:S05]  /*3740*/  LEA R8, R12, 0xc0800000, 0x17 ;  /* 0xc08000000c087811 */ /* 0x000fca00078eb8ff */
[----:B------:R-:W-:Y:S02]  /*3750*/  IMAD.IADD R8, R3, 0x1, -R8 ;  /* 0x0000000103087824 */ /* 0x000fe400078e0a08 */
[----:B------:R-:W-:Y:S02]  /*3760*/  VIADD R3, R10, 0xffffff81 ;  /* 0xffffff810a037836 */ /* 0x000fe40000000000 */
[----:B------:R0:W1:Y:S01]  /*3770*/  MUFU.RCP R7, R8 ;  /* 0x0000000800077308 */ /* 0x0000620000001000 */
[----:B------:R-:W-:Y:S01]  /*3780*/  FADD.FTZ R9, -R8, -RZ ;  /* 0x800000ff08097221 */ /* 0x000fe20000010100 */
[C---:B------:R-:W-:Y:S01]  /*3790*/  IMAD R0, R3.reuse, -0x800000, R0 ;  /* 0xff80000003007824 */ /* 0x040fe200078e0200 */
[----:B0-----:R-:W-:-:S05]  /*37a0*/  IADD3 R8, PT, PT, R3, 0x7f, -R12 ;  /* 0x0000007f03087810 */ /* 0x001fca0007ffe80c */
[----:B------:R-:W-:Y:S02]  /*37b0*/  IMAD.IADD R8, R8, 0x1, R5 ;  /* 0x0000000108087824 */ /* 0x000fe400078e0205 */
[----:B-1----:R-:W-:-:S04]  /*37c0*/  FFMA R10, R7, R9, 1 ;  /* 0x3f800000070a7423 */ /* 0x002fc80000000009 */
[----:B------:R-:W-:-:S04]  /*37d0*/  FFMA R14, R7, R10, R7 ;  /* 0x0000000a070e7223 */ /* 0x000fc80000000007 */
[----:B------:R-:W-:-:S04]  /*37e0*/  FFMA R7, R0, R14, RZ ;  /* 0x0000000e00077223 */ /* 0x000fc800000000ff */
[----:B------:R-:W-:-:S04]  /*37f0*/  FFMA R10, R9, R7, R0 ;  /* 0x00000007090a7223 */ /* 0x000fc80000000000 */
[----:B------:R-:W-:-:S04]  /*3800*/  FFMA R7, R14, R10, R7 ;  /* 0x0000000a0e077223 */ /* 0x000fc80000000007 */
[----:B------:R-:W-:-:S04]  /*3810*/  FFMA R10, R9, R7, R0 ;  /* 0x00000007090a7223 */ /* 0x000fc80000000000 */
[----:B------:R-:W-:-:S05]  /*3820*/  FFMA R0, R14, R10, R7 ;  /* 0x0000000a0e007223 */ /* 0x000fca0000000007 */
[----:B------:R-:W-:-:S04]  /*3830*/  SHF.R.U32.HI R3, RZ, 0x17, R0 ;  /* 0x00000017ff037819 */ /* 0x000fc80000011600 */
[----:B------:R-:W-:-:S05]  /*3840*/  LOP3.LUT R3, R3, 0xff, RZ, 0xc0, !PT ;  /* 0x000000ff03037812 */ /* 0x000fca00078ec0ff */
[----:B------:R-:W-:-:S04]  /*3850*/  IMAD.IADD R9, R3, 0x1, R8 ;  /* 0x0000000103097824 */ /* 0x000fc800078e0208 */
[----:B------:R-:W-:-:S05]  /*3860*/  VIADD R3, R9, 0xffffffff ;  /* 0xffffffff09037836 */ /* 0x000fca0000000000 */
[----:B------:R-:W-:-:S13]  /*3870*/  ISETP.GE.U32.AND P0, PT, R3, 0xfe, PT ;  /* 0x000000fe0300780c */ /* 0x000fda0003f06070 */
[----:B------:R-:W-:Y:S05]  /*3880*/  @!P0 BRA `(.L_x_60) ;  /* 0x0000000000808947 */ /* 0x000fea0003800000 */
[----:B------:R-:W-:-:S13]  /*3890*/  ISETP.GT.AND P0, PT, R9, 0xfe, PT ;  /* 0x000000fe0900780c */ /* 0x000fda0003f04270 */
[----:B------:R-:W-:Y:S05]  /*38a0*/  @P0 BRA `(.L_x_61) ;  /* 0x00000000006c0947 */ /* 0x000fea0003800000 */
[----:B------:R-:W-:-:S13]  /*38b0*/  ISETP.GE.AND P0, PT, R9, 0x1, PT ;  /* 0x000000010900780c */ /* 0x000fda0003f06270 */
[----:B------:R-:W-:Y:S05]  /*38c0*/  @P0 BRA `(.L_x_62) ;  /* 0x0000000000980947 */ /* 0x000fea0003800000 */
[----:B------:R-:W-:Y:S02]  /*38d0*/  ISETP.GE.AND P0, PT, R9, -0x18, PT ;  /* 0xffffffe80900780c */ /* 0x000fe40003f06270 */
[----:B------:R-:W-:-:S11]  /*38e0*/  LOP3.LUT R0, R0, 0x80000000, RZ, 0xc0, !PT ;  /* 0x8000000000007812 */ /* 0x000fd600078ec0ff */
[----:B------:R-:W-:Y:S05]  /*38f0*/  @!P0 BRA `(.L_x_62) ;  /* 0x00000000008c8947 */ /* 0x000fea0003800000 */
[CCC-:B------:R-:W-:Y:S01]  /*3900*/  FFMA.RZ R3, R14.reuse, R10.reuse, R7.reuse ;  /* 0x0000000a0e037223 */ /* 0x1c0fe2000000c007 */
[CCC-:B------:R-:W-:Y:S01]  /*3910*/  FFMA.RM R8, R14.reuse, R10.reuse, R7.reuse ;  /* 0x0000000a0e087223 */ /* 0x1c0fe20000004007 */
[C---:B------:R-:W-:Y:S02]  /*3920*/  ISETP.NE.AND P2, PT, R9.reuse, RZ, PT ;  /* 0x000000ff0900720c */ /* 0x040fe40003f45270 */
[----:B------:R-:W-:Y:S02]  /*3930*/  ISETP.NE.AND P1, PT, R9, RZ, PT ;  /* 0x000000ff0900720c */ /* 0x000fe40003f25270 */
[----:B------:R-:W-:Y:S01]  /*3940*/  LOP3.LUT R5, R3, 0x7fffff, RZ, 0xc0, !PT ;  /* 0x007fffff03057812 */ /* 0x000fe200078ec0ff */
[----:B------:R-:W-:Y:S01]  /*3950*/  FFMA.RP R3, R14, R10, R7 ;  /* 0x0000000a0e037223 */ /* 0x000fe20000008007 */
[----:B------:R-:W-:Y:S02]  /*3960*/  VIADD R10, R9, 0x20 ;  /* 0x00000020090a7836 */ /* 0x000fe40000000000 */
[----:B------:R-:W-:Y:S01]  /*3970*/  LOP3.LUT R5, R5, 0x800000, RZ, 0xfc, !PT ;  /* 0x0080000005057812 */ /* 0x000fe200078efcff */
[----:B------:R-:W-:Y:S01]  /*3980*/  IMAD.MOV R7, RZ, RZ, -R9 ;  /* 0x000000ffff077224 */ /* 0x000fe200078e0a09 */
[----:B------:R-:W-:-:S02]  /*3990*/  FSETP.NEU.FTZ.AND P0, PT, R3, R8, PT ;  /* 0x000000080300720b */ /* 0x000fc40003f1d000 */
[----:B------:R-:W-:Y:S02]  /*39a0*/  SHF.L.U32 R10, R5, R10, RZ ;  /* 0x0000000a050a7219 */ /* 0x000fe400000006ff */
[----:B------:R-:W-:Y:S02]  /*39b0*/  SEL R8, R7, RZ, P2 ;  /* 0x000000ff07087207 */ /* 0x000fe40001000000 */
[----:B------:R-:W-:Y:S02]  /*39c0*/  ISETP.NE.AND P1, PT, R10, RZ, P1 ;  /* 0x000000ff0a00720c */ /* 0x000fe40000f25270 */
[----:B------:R-:W-:Y:S02]  /*39d0*/  SHF.R.U32.HI R8, RZ, R8, R5 ;  /* 0x00000008ff087219 */ /* 0x000fe40000011605 */
[----:B------:R-:W-:Y:S02]  /*39e0*/  PLOP3.LUT P0, PT, P0, P1, PT, 0xf8, 0x8f ;  /* 0x00000000008f781c */ /* 0x000fe40000703f70 */
[----:B------:R-:W-:-:S02]  /*39f0*/  SHF.R.U32.HI R10, RZ, 0x1, R8 ;  /* 0x00000001ff0a7819 */ /* 0x000fc40000011608 */
[----:B------:R-:W-:-:S04]  /*3a00*/  SEL R3, RZ, 0x1, !P0 ;  /* 0x00000001ff037807 */ /* 0x000fc80004000000 */
[----:B------:R-:W-:-:S04]  /*3a10*/  LOP3.LUT R3, R3, 0x1, R10, 0xf8, !PT ;  /* 0x0000000103037812 */ /* 0x000fc800078ef80a */
[----:B------:R-:W-:-:S05]  /*3a20*/  LOP3.LUT R3, R3, R8, RZ, 0xc0, !PT ;  /* 0x0000000803037212 */ /* 0x000fca00078ec0ff */
[----:B------:R-:W-:-:S05]  /*3a30*/  IMAD.IADD R3, R10, 0x1, R3 ;  /* 0x000000010a037824 */ /* 0x000fca00078e0203 */
[----:B------:R-:W-:Y:S01]  /*3a40*/  LOP3.LUT R0, R3, R0, RZ, 0xfc, !PT ;  /* 0x0000000003007212 */ /* 0x000fe200078efcff */
[----:B------:R-:W-:Y:S06]  /*3a50*/  BRA `(.L_x_62) ;  /* 0x0000000000347947 */ /* 0x000fec0003800000 */
.L_x_61:
[----:B------:R-:W-:-:S04]  /*3a60*/  LOP3.LUT R0, R0, 0x80000000, RZ, 0xc0, !PT ;  /* 0x8000000000007812 */ /* 0x000fc800078ec0ff */
[----:B------:R-:W-:Y:S01]  /*3a70*/  LOP3.LUT R0, R0, 0x7f800000, RZ, 0xfc, !PT ;  /* 0x7f80000000007812 */ /* 0x000fe200078efcff */
[----:B------:R-:W-:Y:S06]  /*3a80*/  BRA `(.L_x_62) ;  /* 0x0000000000287947 */ /* 0x000fec0003800000 */
.L_x_60:
[----:B------:R-:W-:Y:S01]  /*3a90*/  IMAD R0, R8, 0x800000, R0 ;  /* 0x0080000008007824 */ /* 0x000fe200078e0200 */
[----:B------:R-:W-:Y:S06]  /*3aa0*/  BRA `(.L_x_62) ;  /* 0x0000000000207947 */ /* 0x000fec0003800000 */
.L_x_59:
[----:B------:R-:W-:-:S04]  /*3ab0*/  LOP3.LUT R0, R3, 0x80000000, R0, 0x48, !PT ;  /* 0x8000000003007812 */ /* 0x000fc800078e4800 */
[----:B------:R-:W-:Y:S01]  /*3ac0*/  LOP3.LUT R0, R0, 0x7f800000, RZ, 0xfc, !PT ;  /* 0x7f80000000007812 */ /* 0x000fe200078efcff */
[----:B------:R-:W-:Y:S06]  /*3ad0*/  BRA `(.L_x_62) ;  /* 0x0000000000147947 */ /* 0x000fec0003800000 */
.L_x_58:
[----:B------:R-:W-:Y:S01]  /*3ae0*/  LOP3.LUT R0, R3, 0x80000000, R0, 0x48, !PT ;  /* 0x8000000003007812 */ /* 0x000fe200078e4800 */
[----:B------:R-:W-:Y:S06]  /*3af0*/  BRA `(.L_x_62) ;  /* 0x00000000000c7947 */ /* 0x000fec0003800000 */
.L_x_57:
[----:B------:R-:W0:Y:S01]  /*3b00*/  MUFU.RSQ R0, -QNAN ;  /* 0xffc0000000007908 */ /* 0x000e220000001400 */
[----:B------:R-:W-:Y:S05]  /*3b10*/  BRA `(.L_x_62) ;  /* 0x0000000000047947 */ /* 0x000fea0003800000 */
.L_x_56:
[----:B------:R-:W-:-:S07]  /*3b20*/  FADD.FTZ R0, R0, R3 ;  /* 0x0000000300007221 */ /* 0x000fce0000010000 */
.L_x_62:
[----:B------:R-:W-:-:S04]  /*3b30*/  IMAD.MOV.U32 R7, RZ, RZ, 0x0 ;  /* 0x00000000ff077424 */ /* 0x000fc800078e00ff */
[----:B0-----:R-:W-:Y:S05]  /*3b40*/  RET.REL.NODEC R6 `(_Z19circularMergeKernelPiiS_iS_i) ;  /* 0xffffffc4062c7950 */ /* 0x001fea0003c3ffff */
.L_x_63:
[----:B------:R-:W-:-:S00]  /*3b50*/  BRA `(.L_x_63) ;  /* 0xfffffffc00fc7947 */ /* 0x000fc0000383ffff */
[----:B------:R-:W-:-:S00]  /*3b60*/  NOP ;  /* 0x0000000000007918 */ /* 0x000fc00000000000 */
        /* <DEDUP_REMOVED lines=9> */
.L_x_65:


//--------------------- .text._Z13fillAscendingPii --------------------------
	.section	.text._Z13fillAscendingPii,"ax",@progbits
	.align	128
        .global         _Z13fillAscendingPii
        .type           _Z13fillAscendingPii,@function
        .size           _Z13fillAscendingPii,(.L_x_67 - _Z13fillAscendingPii)
        .other          _Z13fillAscendingPii,@"STO_CUDA_ENTRY STV_DEFAULT"
_Z13fillAscendingPii:
.text._Z13fillAscendingPii:
[----:B------:R-:W-:Y:S01]  /*0000*/  LDC R1, c[0x0][0x37c] ;  /* 0x0000df00ff017b82 */ /* 0x000fe20000000800 */
[----:B------:R-:W0:Y:S07]  /*0010*/  S2R R0, SR_TID.X ;  /* 0x0000000000007919 */ /* 0x000e2e0000002100 */
[----:B------:R-:W0:Y:S01]  /*0020*/  S2UR UR4, SR_CTAID.X ;  /* 0x00000000000479c3 */ /* 0x000e220000002500 */
[----:B------:R-:W1:Y:S07]  /*0030*/  LDCU UR5, c[0x0][0x388] ;  /* 0x00007100ff0577ac */ /* 0x000e6e0008000800 */
[----:B------:R-:W0:Y:S02]  /*0040*/  LDC R5, c[0x0][0x360] ;  /* 0x0000d800ff057b82 */ /* 0x000e240000000800 */
[----:B0-----:R-:W-:-:S05]  /*0050*/  IMAD R5, R5, UR4, R0 ;  /* 0x0000000405057c24 */ /* 0x001fca000f8e0200 */
[----:B-1----:R-:W-:-:S13]  /*0060*/  ISETP.GE.AND P0, PT, R5, UR5, PT ;  /* 0x0000000505007c0c */ /* 0x002fda000bf06270 */
[----:B------:R-:W-:Y:S05]  /*0070*/  @P0 EXIT ;  /* 0x000000000000094d */ /* 0x000fea0003800000 */
[----:B------:R-:W0:Y:S01]  /*0080*/  LDC.64 R2, c[0x0][0x380] ;  /* 0x0000e000ff027b82 */ /* 0x000e220000000a00 */
[----:B------:R-:W1:Y:S01]  /*0090*/  LDCU.64 UR4, c[0x0][0x358] ;  /* 0x00006b00ff0477ac */ /* 0x000e620008000a00 */
[----:B0-----:R-:W-:-:S05]  /*00a0*/  IMAD.WIDE R2, R5, 0x4, R2 ;  /* 0x0000000405027825 */ /* 0x001fca00078e0202 */
[----:B-1----:R-:W-:Y:S01]  /*00b0*/  STG.E desc[UR4][R2.64], R5 ;  /* 0x0000000502007986 */ /* 0x002fe2000c101904 */
[----:B------:R-:W-:Y:S05]  /*00c0*/  EXIT ;  /* 0x000000000000794d */ /* 0x000fea0003800000 */
.L_x_64:
        /* <DEDUP_REMOVED lines=11> */
.L_x_67:


//--------------------- .nv.shared._Z19circularMergeKernelPiiS_iS_i --------------------------
	.section	.nv.shared._Z19circularMergeKernelPiiS_iS_i,"aw",@nobits
	.sectionflags	@""
	.align	16
	.zero		1024


//--------------------- .nv.shared.reserved.0     --------------------------
	.section	.nv.shared.reserved.0,"aw",@nobits
	.weak		__nv_reservedSMEM_offset_0_alias
	.size		__nv_reservedSMEM_offset_0_alias, 0, 64
	.other		__nv_reservedSMEM_offset_0_alias,@"STO_CUDA_RESERVED_SHARED STV_DEFAULT"
__nv_reservedSMEM_offset_0_alias:
	.zero		0
	.zero		64


//--------------------- .nv.shared._Z13fillAscendingPii --------------------------
	.section	.nv.shared._Z13fillAscendingPii,"aw",@nobits
	.sectionflags	@""
	.align	16
	.zero		1024


//--------------------- .nv.constant0._Z19circularMergeKernelPiiS_iS_i --------------------------
	.section	.nv.constant0._Z19circularMergeKernelPiiS_iS_i,"a",@progbits
	.sectionflags	@""
	.align	4
.nv.constant0._Z19circularMergeKernelPiiS_iS_i:
	.zero		940


//--------------------- .nv.constant0._Z13fillAscendingPii --------------------------
	.section	.nv.constant0._Z13fillAscendingPii,"a",@progbits
	.sectionflags	@""
	.align	4
.nv.constant0._Z13fillAscendingPii:
	.zero		908


//--------------------- SYMBOLS --------------------------

	.type		.nv.reservedSmem.offset0,@object
	.size		.nv.reservedSmem.offset0,0x4
	.type		.nv.reservedSmem.cap,@object
	.size		.nv.reservedSmem.cap,0x4
